//
// Generated by NVIDIA NVVM Compiler
//
// Compiler Build ID: CL-36424714
// Cuda compilation tools, release 13.0, V13.0.88
// Based on NVVM 20.0.0
//

.version 9.0
.target sm_100
.address_size 64

	// .globl	_Z21strided_memcpy_kernel25strided_memcpy_kernel_arg

.visible .entry _Z21strided_memcpy_kernel25strided_memcpy_kernel_arg(
	.param .align 8 .b8 _Z21strided_memcpy_kernel25strided_memcpy_kernel_arg_param_0[56]
)
{
	.local .align 8 .b8 	__local_depot0[64];
	.reg .b64 	%SP;
	.reg .b64 	%SPL;
	.reg .pred 	%p<31>;
	.reg .b16 	%rs<6>;
	.reg .b32 	%r<223>;
	.reg .b64 	%rd<85>;

	mov.u64 	%SPL, __local_depot0;
	ld.param.v2.u32 	{%r68, %r3}, [_Z21strided_memcpy_kernel25strided_memcpy_kernel_arg_param_0+48];
	ld.param.v2.u32 	{%r1, %r2}, [_Z21strided_memcpy_kernel25strided_memcpy_kernel_arg_param_0+40];
	ld.param.v2.u32 	{%r69, %r70}, [_Z21strided_memcpy_kernel25strided_memcpy_kernel_arg_param_0+32];
	ld.param.v2.u32 	{%r71, %r72}, [_Z21strided_memcpy_kernel25strided_memcpy_kernel_arg_param_0+24];
	ld.param.v2.u32 	{%r73, %r74}, [_Z21strided_memcpy_kernel25strided_memcpy_kernel_arg_param_0+16];
	ld.param.u64 	%rd31, [_Z21strided_memcpy_kernel25strided_memcpy_kernel_arg_param_0+8];
	ld.param.u64 	%rd32, [_Z21strided_memcpy_kernel25strided_memcpy_kernel_arg_param_0];
	add.u64 	%rd1, %SPL, 0;
	add.u64 	%rd2, %SPL, 56;
	cvta.to.global.u64 	%rd3, %rd32;
	cvta.to.global.u64 	%rd4, %rd31;
	st.local.v2.u32 	[%rd1+16], {%r73, %r74};
	st.local.v2.u32 	[%rd1+24], {%r71, %r72};
	st.local.v2.u32 	[%rd1+32], {%r69, %r70};
	st.local.v2.u32 	[%rd1+40], {%r1, %r2};
	st.local.v2.u32 	[%rd1+48], {%r68, %r3};
	mov.u32 	%r75, %tid.x;
	mov.u32 	%r76, %ctaid.x;
	mov.u32 	%r77, %ntid.x;
	mad.lo.s32 	%r4, %r76, %r77, %r75;
	setp.ge.s32 	%p1, %r4, %r68;
	@%p1 bra 	$L__BB0_43;
	mul.lo.s32 	%r194, %r3, %r4;
	setp.lt.s32 	%p2, %r1, 0;
	@%p2 bra 	$L__BB0_8;
	add.s32 	%r6, %r1, 1;
	and.b32  	%r7, %r6, 3;
	setp.lt.u32 	%p3, %r1, 3;
	mov.b32 	%r197, 0;
	@%p3 bra 	$L__BB0_5;
	and.b32  	%r197, %r6, -4;
	mov.b32 	%r193, 0;
$L__BB0_4:
	mul.wide.u32 	%rd35, %r193, 4;
	add.s64 	%rd36, %rd1, %rd35;
	ld.local.v2.u32 	{%r80, %r81}, [%rd36+32];
	div.s32 	%r82, %r194, %r80;
	mul.lo.s32 	%r83, %r82, %r80;
	sub.s32 	%r84, %r194, %r83;
	add.s64 	%rd37, %rd2, %rd35;
	div.s32 	%r85, %r82, %r81;
	mul.lo.s32 	%r86, %r85, %r81;
	sub.s32 	%r87, %r82, %r86;
	st.local.v2.u32 	[%rd37], {%r84, %r87};
	ld.local.v2.u32 	{%r88, %r89}, [%rd36+40];
	div.s32 	%r90, %r85, %r88;
	mul.lo.s32 	%r91, %r90, %r88;
	sub.s32 	%r92, %r85, %r91;
	div.s32 	%r194, %r90, %r89;
	mul.lo.s32 	%r93, %r194, %r89;
	sub.s32 	%r94, %r90, %r93;
	st.local.v2.u32 	[%rd37+8], {%r92, %r94};
	add.s32 	%r193, %r193, 4;
	setp.ne.s32 	%p4, %r193, %r197;
	@%p4 bra 	$L__BB0_4;
$L__BB0_5:
	setp.eq.s32 	%p5, %r7, 0;
	@%p5 bra 	$L__BB0_8;
	mov.b32 	%r198, 0;
$L__BB0_7:
	.pragma "nounroll";
	mul.wide.u32 	%rd38, %r197, 4;
	add.s64 	%rd39, %rd1, %rd38;
	ld.local.u32 	%r96, [%rd39+32];
	div.s32 	%r18, %r194, %r96;
	mul.lo.s32 	%r97, %r18, %r96;
	sub.s32 	%r98, %r194, %r97;
	add.s64 	%rd40, %rd2, %rd38;
	st.local.u32 	[%rd40], %r98;
	add.s32 	%r197, %r197, 1;
	add.s32 	%r198, %r198, 1;
	setp.ne.s32 	%p6, %r198, %r7;
	mov.u32 	%r194, %r18;
	@%p6 bra 	$L__BB0_7;
$L__BB0_8:
	ld.local.u32 	%r99, [%rd2];
	mul.lo.s32 	%r214, %r99, %r2;
	setp.lt.s32 	%p7, %r1, 1;
	mov.u32 	%r215, %r214;
	@%p7 bra 	$L__BB0_20;
	and.b32  	%r22, %r1, 7;
	setp.lt.u32 	%p8, %r1, 8;
	mov.b32 	%r202, 0;
	mov.u32 	%r215, %r214;
	@%p8 bra 	$L__BB0_12;
	and.b32  	%r202, %r1, 2147483640;
	mov.b32 	%r217, 0;
	mov.u32 	%r215, %r214;
$L__BB0_11:
	.pragma "nounroll";
	mul.wide.u32 	%rd41, %r217, 4;
	add.s64 	%rd42, %rd1, %rd41;
	ld.local.v2.u32 	{%r103, %r104}, [%rd42+24];
	add.s64 	%rd43, %rd2, %rd41;
	ld.local.u32 	%r105, [%rd43+4];
	mul.lo.s32 	%r106, %r103, %r2;
	mad.lo.s32 	%r107, %r106, %r105, %r214;
	ld.local.v2.u32 	{%r108, %r109}, [%rd42+16];
	mul.lo.s32 	%r110, %r105, %r2;
	mad.lo.s32 	%r111, %r110, %r108, %r215;
	ld.local.v2.u32 	{%r112, %r113}, [%rd43+8];
	mul.lo.s32 	%r114, %r104, %r2;
	mad.lo.s32 	%r115, %r114, %r112, %r107;
	mul.lo.s32 	%r116, %r112, %r2;
	mad.lo.s32 	%r117, %r116, %r109, %r111;
	ld.local.v2.u32 	{%r118, %r119}, [%rd42+32];
	mul.lo.s32 	%r120, %r118, %r2;
	mad.lo.s32 	%r121, %r120, %r113, %r115;
	mad.lo.s32 	%r122, %r106, %r113, %r117;
	ld.local.v2.u32 	{%r123, %r124}, [%rd43+16];
	mul.lo.s32 	%r125, %r119, %r2;
	mad.lo.s32 	%r126, %r125, %r123, %r121;
	mad.lo.s32 	%r127, %r114, %r123, %r122;
	ld.local.v2.u32 	{%r128, %r129}, [%rd42+40];
	mul.lo.s32 	%r130, %r128, %r2;
	mad.lo.s32 	%r131, %r130, %r124, %r126;
	mad.lo.s32 	%r132, %r120, %r124, %r127;
	ld.local.v2.u32 	{%r133, %r134}, [%rd43+24];
	mul.lo.s32 	%r135, %r129, %r2;
	mad.lo.s32 	%r136, %r135, %r133, %r131;
	mad.lo.s32 	%r137, %r125, %r133, %r132;
	ld.local.v2.u32 	{%r138, %r139}, [%rd42+48];
	mul.lo.s32 	%r140, %r138, %r2;
	mad.lo.s32 	%r141, %r140, %r134, %r136;
	mad.lo.s32 	%r142, %r130, %r134, %r137;
	add.s32 	%r217, %r217, 8;
	ld.local.u32 	%r143, [%rd43+32];
	mul.lo.s32 	%r144, %r139, %r2;
	mad.lo.s32 	%r214, %r144, %r143, %r141;
	mad.lo.s32 	%r215, %r135, %r143, %r142;
	setp.eq.s32 	%p9, %r217, %r202;
	@%p9 bra 	$L__BB0_12;
	bra.uni 	$L__BB0_11;
$L__BB0_12:
	setp.eq.s32 	%p10, %r22, 0;
	@%p10 bra 	$L__BB0_20;
	and.b32  	%r29, %r1, 3;
	setp.lt.u32 	%p11, %r22, 4;
	@%p11 bra 	$L__BB0_15;
	mul.wide.u32 	%rd44, %r202, 4;
	add.s64 	%rd45, %rd1, %rd44;
	ld.local.u32 	%r146, [%rd45+24];
	add.s64 	%rd46, %rd2, %rd44;
	ld.local.u32 	%r147, [%rd46+4];
	mul.lo.s32 	%r148, %r146, %r2;
	mad.lo.s32 	%r149, %r148, %r147, %r214;
	ld.local.u32 	%r150, [%rd45+16];
	mul.lo.s32 	%r151, %r147, %r2;
	mad.lo.s32 	%r152, %r151, %r150, %r215;
	ld.local.u32 	%r153, [%rd45+28];
	ld.local.u32 	%r154, [%rd46+8];
	mul.lo.s32 	%r155, %r153, %r2;
	mad.lo.s32 	%r156, %r155, %r154, %r149;
	ld.local.u32 	%r157, [%rd45+20];
	mul.lo.s32 	%r158, %r154, %r2;
	mad.lo.s32 	%r159, %r158, %r157, %r152;
	ld.local.u32 	%r160, [%rd45+32];
	ld.local.u32 	%r161, [%rd46+12];
	mul.lo.s32 	%r162, %r160, %r2;
	mad.lo.s32 	%r163, %r162, %r161, %r156;
	mad.lo.s32 	%r164, %r148, %r161, %r159;
	ld.local.u32 	%r165, [%rd45+36];
	add.s32 	%r202, %r202, 4;
	ld.local.u32 	%r166, [%rd46+16];
	mul.lo.s32 	%r167, %r165, %r2;
	mad.lo.s32 	%r214, %r167, %r166, %r163;
	mad.lo.s32 	%r215, %r155, %r166, %r164;
$L__BB0_15:
	setp.eq.s32 	%p12, %r29, 0;
	@%p12 bra 	$L__BB0_20;
	setp.eq.s32 	%p13, %r29, 1;
	@%p13 bra 	$L__BB0_18;
	mul.wide.u32 	%rd47, %r202, 4;
	add.s64 	%rd48, %rd1, %rd47;
	ld.local.u32 	%r169, [%rd48+24];
	add.s64 	%rd49, %rd2, %rd47;
	ld.local.u32 	%r170, [%rd49+4];
	mul.lo.s32 	%r171, %r169, %r2;
	mad.lo.s32 	%r172, %r171, %r170, %r214;
	ld.local.u32 	%r173, [%rd48+16];
	mul.lo.s32 	%r174, %r170, %r2;
	mad.lo.s32 	%r175, %r174, %r173, %r215;
	ld.local.u32 	%r176, [%rd48+28];
	add.s32 	%r202, %r202, 2;
	ld.local.u32 	%r177, [%rd49+8];
	mul.lo.s32 	%r178, %r176, %r2;
	mad.lo.s32 	%r214, %r178, %r177, %r172;
	ld.local.u32 	%r179, [%rd48+20];
	mul.lo.s32 	%r180, %r177, %r2;
	mad.lo.s32 	%r215, %r180, %r179, %r175;
$L__BB0_18:
	and.b32  	%r181, %r1, 1;
	setp.eq.b32 	%p14, %r181, 1;
	not.pred 	%p15, %p14;
	@%p15 bra 	$L__BB0_20;
	mul.wide.u32 	%rd50, %r202, 4;
	add.s64 	%rd51, %rd1, %rd50;
	ld.local.u32 	%r182, [%rd51+24];
	add.s64 	%rd52, %rd2, %rd50;
	ld.local.u32 	%r183, [%rd52+4];
	mul.lo.s32 	%r184, %r182, %r2;
	mad.lo.s32 	%r214, %r184, %r183, %r214;
	ld.local.u32 	%r185, [%rd51+16];
	mul.lo.s32 	%r186, %r183, %r2;
	mad.lo.s32 	%r215, %r186, %r185, %r215;
$L__BB0_20:
	setp.lt.s32 	%p16, %r3, 1;
	@%p16 bra 	$L__BB0_42;
	cvt.s64.s32 	%rd5, %r215;
	cvt.s64.s32 	%rd6, %r214;
	cvt.s64.s32 	%rd7, %r2;
	and.b32  	%r50, %r3, 3;
	setp.lt.u32 	%p17, %r3, 4;
	mov.b32 	%r220, 0;
	@%p17 bra 	$L__BB0_36;
	and.b32  	%r220, %r3, 2147483644;
	mov.b32 	%r219, 0;
$L__BB0_23:
	mul.lo.s32 	%r59, %r219, %r2;
	setp.eq.s32 	%p18, %r2, 0;
	@%p18 bra 	$L__BB0_26;
	cvt.s64.s32 	%rd54, %r59;
	add.s64 	%rd8, %rd54, %rd6;
	add.s64 	%rd9, %rd54, %rd5;
	mov.b64 	%rd80, 0;
$L__BB0_25:
	add.s64 	%rd55, %rd8, %rd80;
	add.s64 	%rd56, %rd4, %rd55;
	ld.global.u8 	%rs1, [%rd56];
	add.s64 	%rd57, %rd9, %rd80;
	add.s64 	%rd58, %rd3, %rd57;
	st.global.u8 	[%rd58], %rs1;
	add.s64 	%rd80, %rd80, 1;
	setp.lt.u64 	%p19, %rd80, %rd7;
	@%p19 bra 	$L__BB0_25;
$L__BB0_26:
	setp.eq.s32 	%p20, %r2, 0;
	add.s32 	%r60, %r59, %r2;
	@%p20 bra 	$L__BB0_29;
	cvt.s64.s32 	%rd60, %r60;
	add.s64 	%rd12, %rd60, %rd6;
	add.s64 	%rd13, %rd60, %rd5;
	mov.b64 	%rd81, 0;
$L__BB0_28:
	add.s64 	%rd61, %rd12, %rd81;
	add.s64 	%rd62, %rd4, %rd61;
	ld.global.u8 	%rs2, [%rd62];
	add.s64 	%rd63, %rd13, %rd81;
	add.s64 	%rd64, %rd3, %rd63;
	st.global.u8 	[%rd64], %rs2;
	add.s64 	%rd81, %rd81, 1;
	setp.lt.u64 	%p21, %rd81, %rd7;
	@%p21 bra 	$L__BB0_28;
$L__BB0_29:
	setp.eq.s32 	%p22, %r2, 0;
	add.s32 	%r61, %r60, %r2;
	@%p22 bra 	$L__BB0_32;
	cvt.s64.s32 	%rd66, %r61;
	add.s64 	%rd16, %rd66, %rd6;
	add.s64 	%rd17, %rd66, %rd5;
	mov.b64 	%rd82, 0;
$L__BB0_31:
	add.s64 	%rd67, %rd16, %rd82;
	add.s64 	%rd68, %rd4, %rd67;
	ld.global.u8 	%rs3, [%rd68];
	add.s64 	%rd69, %rd17, %rd82;
	add.s64 	%rd70, %rd3, %rd69;
	st.global.u8 	[%rd70], %rs3;
	add.s64 	%rd82, %rd82, 1;
	setp.lt.u64 	%p23, %rd82, %rd7;
	@%p23 bra 	$L__BB0_31;
$L__BB0_32:
	setp.eq.s32 	%p24, %r2, 0;
	add.s32 	%r189, %r61, %r2;
	cvt.s64.s32 	%rd20, %r189;
	@%p24 bra 	$L__BB0_35;
	add.s64 	%rd21, %rd20, %rd6;
	add.s64 	%rd22, %rd20, %rd5;
	mov.b64 	%rd83, 0;
$L__BB0_34:
	add.s64 	%rd72, %rd21, %rd83;
	add.s64 	%rd73, %rd4, %rd72;
	ld.global.u8 	%rs4, [%rd73];
	add.s64 	%rd74, %rd22, %rd83;
	add.s64 	%rd75, %rd3, %rd74;
	st.global.u8 	[%rd75], %rs4;
	add.s64 	%rd83, %rd83, 1;
	setp.lt.u64 	%p25, %rd83, %rd7;
	@%p25 bra 	$L__BB0_34;
$L__BB0_35:
	add.s32 	%r219, %r219, 4;
	setp.ne.s32 	%p26, %r219, %r220;
	@%p26 bra 	$L__BB0_23;
$L__BB0_36:
	setp.eq.s32 	%p27, %r50, 0;
	@%p27 bra 	$L__BB0_42;
	add.s64 	%rd25, %rd3, %rd5;
	add.s64 	%rd26, %rd4, %rd6;
	mov.b32 	%r222, 0;
$L__BB0_38:
	.pragma "nounroll";
	setp.eq.s32 	%p28, %r2, 0;
	@%p28 bra 	$L__BB0_41;
	mul.lo.s32 	%r191, %r220, %r2;
	cvt.s64.s32 	%rd77, %r191;
	add.s64 	%rd27, %rd25, %rd77;
	add.s64 	%rd28, %rd26, %rd77;
	mov.b64 	%rd84, 0;
$L__BB0_40:
	add.s64 	%rd78, %rd28, %rd84;
	ld.global.u8 	%rs5, [%rd78];
	add.s64 	%rd79, %rd27, %rd84;
	st.global.u8 	[%rd79], %rs5;
	add.s64 	%rd84, %rd84, 1;
	setp.lt.u64 	%p29, %rd84, %rd7;
	@%p29 bra 	$L__BB0_40;
$L__BB0_41:
	add.s32 	%r220, %r220, 1;
	add.s32 	%r222, %r222, 1;
	setp.ne.s32 	%p30, %r222, %r50;
	@%p30 bra 	$L__BB0_38;
$L__BB0_42:
	bar.sync 	0;
$L__BB0_43:
	ret;

}


// ===== COMPILED SASS (sm_100) =====

	.target	sm_100

	.elftype	@"ET_EXEC"


//--------------------- .note.nv.tkinfo           --------------------------
	.section	.note.nv.tkinfo,"",@"SHT_NOTE"
	.sectionflags	@"SHF_NOTE_NV_TKINFO"
	.tkinfo
        /*0018*/ 	.word	0x00000002
        /*0030*/ 	.string	""
        /*0030*/ 	.string	"ptxas"
        /*0030*/ 	.string	"Cuda compilation tools, release 13.0, V13.0.88"
        /*0030*/ 	.string	"Build cuda_13.0.r13.0/compiler.36424714_0"
        /*0030*/ 	.string	"-arch sm_100 -m 64 "



//--------------------- .note.nv.cuinfo           --------------------------
	.section	.note.nv.cuinfo,"",@"SHT_NOTE"
	.sectionflags	@"SHF_NOTE_NV_CUINFO"
        /*0018*/ 	.short	0x0002
        /*001a*/ 	.short	0x0064
        /*001c*/ 	.short	0x0082
	.zero		2


//--------------------- .nv.info                  --------------------------
	.section	.nv.info,"",@"SHT_CUDA_INFO"
	.align	4


	//----- nvinfo : EIATTR_REGCOUNT
	.align		4
        /*0000*/ 	.byte	0x04, 0x2f
        /*0002*/ 	.short	(.L_1 - .L_0)
	.align		4
.L_0:
        /*0004*/ 	.word	index@(_Z21strided_memcpy_kernel25strided_memcpy_kernel_arg)
        /*0008*/ 	.word	0x00000020


	//----- nvinfo : EIATTR_FRAME_SIZE
	.align		4
.L_1:
        /*000c*/ 	.byte	0x04, 0x11
        /*000e*/ 	.short	(.L_3 - .L_2)
	.align		4
.L_2:
        /*0010*/ 	.word	index@(_Z21strided_memcpy_kernel25strided_memcpy_kernel_arg)
        /*0014*/ 	.word	0x00000040


	//----- nvinfo : EIATTR_MIN_STACK_SIZE
	.align		4
.L_3:
        /*0018*/ 	.byte	0x04, 0x12
        /*001a*/ 	.short	(.L_5 - .L_4)
	.align		4
.L_4:
        /*001c*/ 	.word	index@(_Z21strided_memcpy_kernel25strided_memcpy_kernel_arg)
        /*0020*/ 	.word	0x00000040
.L_5:


//--------------------- .nv.compat                --------------------------
	.section	.nv.compat,"",@"SHT_CUDA_COMPAT_INFO"
	.align	4
        /*0000*/ 	.byte	0x02, 0x09, 0x00, 0x00, 0x02, 0x02, 0x01, 0x00, 0x02, 0x05, 0x05, 0x00, 0x03, 0x07, 0x01, 0x01
        /*0010*/ 	.byte	0x02, 0x03, 0x00, 0x00, 0x02, 0x06, 0x01, 0x00, 0x04, 0x0b, 0x08, 0x00, 0x09, 0x00, 0x00, 0x00
        /*0020*/ 	.byte	0x00, 0x00, 0x00, 0x00


//--------------------- .nv.info._Z21strided_memcpy_kernel25strided_memcpy_kernel_arg --------------------------
	.section	.nv.info._Z21strided_memcpy_kernel25strided_memcpy_kernel_arg,"",@"SHT_CUDA_INFO"
	.sectionflags	@""
	.align	4


	//----- nvinfo : EIATTR_CUDA_API_VERSION
	.align		4
        /*0000*/ 	.byte	0x04, 0x37
        /*0002*/ 	.short	(.L_7 - .L_6)
.L_6:
        /*0004*/ 	.word	0x00000082


	//----- nvinfo : EIATTR_KPARAM_INFO
	.align		4
.L_7:
        /*0008*/ 	.byte	0x04, 0x17
        /*000a*/ 	.short	(.L_9 - .L_8)
.L_8:
        /*000c*/ 	.word	0x00000000
        /*0010*/ 	.short	0x0000
        /*0012*/ 	.short	0x0000
        /*0014*/ 	.byte	0x00, 0xf0, 0xe1, 0x00


	//----- nvinfo : EIATTR_SPARSE_MMA_MASK
	.align		4
.L_9:
        /*0018*/ 	.byte	0x03, 0x50
        /*001a*/ 	.short	0x0000


	//----- nvinfo : EIATTR_MAXREG_COUNT
	.align		4
        /*001c*/ 	.byte	0x03, 0x1b
        /*001e*/ 	.short	0x00ff


	//----- nvinfo : EIATTR_NUM_BARRIERS
	.align		4
        /*0020*/ 	.byte	0x02, 0x4c
        /*0022*/ 	.byte	0x01
	.zero		1


	//----- nvinfo : EIATTR_MERCURY_ISA_VERSION
	.align		4
        /*0024*/ 	.byte	0x03, 0x5f
        /*0026*/ 	.short	0x0101


	//----- nvinfo : EIATTR_VRC_CTA_INIT_COUNT
	.align		4
        /*0028*/ 	.byte	0x02, 0x4a
	.zero		1
	.zero		1


	//----- nvinfo : EIATTR_EXIT_INSTR_OFFSETS
	.align		4
        /*002c*/ 	.byte	0x04, 0x1c
        /*002e*/ 	.short	(.L_11 - .L_10)


	//   ....[0]....
.L_10:
        /*0030*/ 	.word	0x00000110


	//   ....[1]....
        /*0034*/ 	.word	0x00002c70


	//----- nvinfo : EIATTR_CBANK_PARAM_SIZE
	.align		4
.L_11:
        /*0038*/ 	.byte	0x03, 0x19
        /*003a*/ 	.short	0x0038


	//----- nvinfo : EIATTR_PARAM_CBANK
	.align		4
        /*003c*/ 	.byte	0x04, 0x0a
        /*003e*/ 	.short	(.L_13 - .L_12)
	.align		4
.L_12:
        /*0040*/ 	.word	index@(.nv.constant0._Z21strided_memcpy_kernel25strided_memcpy_kernel_arg)
        /*0044*/ 	.short	0x0380
        /*0046*/ 	.short	0x0038


	//----- nvinfo : EIATTR_SW_WAR
	.align		4
.L_13:
        /*0048*/ 	.byte	0x04, 0x36
        /*004a*/ 	.short	(.L_15 - .L_14)
.L_14:
        /*004c*/ 	.word	0x00000008
.L_15:


//--------------------- .nv.callgraph             --------------------------
	.section	.nv.callgraph,"",@"SHT_CUDA_CALLGRAPH"
	.align	4
	.sectionentsize	8
	.align		4
        /*0000*/ 	.word	0x00000000
	.align		4
        /*0004*/ 	.word	0xffffffff
	.align		4
        /*0008*/ 	.word	0x00000000
	.align		4
        /*000c*/ 	.word	0xfffffffe
	.align		4
        /*0010*/ 	.word	0x00000000
	.align		4
        /*0014*/ 	.word	0xfffffffd
	.align		4
        /*0018*/ 	.word	0x00000000
	.align		4
        /*001c*/ 	.word	0xfffffffc


//--------------------- .text._Z21strided_memcpy_kernel25strided_memcpy_kernel_arg --------------------------
	.section	.text._Z21strided_memcpy_kernel25strided_memcpy_kernel_arg,"ax",@progbits
	.align	128
        .global         _Z21strided_memcpy_kernel25strided_memcpy_kernel_arg
        .type           _Z21strided_memcpy_kernel25strided_memcpy_kernel_arg,@function
        .size           _Z21strided_memcpy_kernel25strided_memcpy_kernel_arg,(.L_x_28 - _Z21strided_memcpy_kernel25strided_memcpy_kernel_arg)
        .other          _Z21strided_memcpy_kernel25strided_memcpy_kernel_arg,@"STO_CUDA_ENTRY STV_DEFAULT"
_Z21strided_memcpy_kernel25strided_memcpy_kernel_arg:
.text._Z21strided_memcpy_kernel25strided_memcpy_kernel_arg:
[----:B------:R-:W0:Y:S01]  /*0000*/  LDC R1, c[0x0][0x37c] ;  /* 0x0000df00ff017b82 */ /* 0x000e220000000800 */
[----:B------:R-:W1:Y:S07]  /*0010*/  S2R R0, SR_TID.X ;  /* 0x0000000000007919 */ /* 0x000e6e0000002100 */
[----:B------:R-:W1:Y:S01]  /*0020*/  S2UR UR4, SR_CTAID.X ;  /* 0x00000000000479c3 */ /* 0x000e620000002500 */
[----:B0-----:R-:W-:-:S07]  /*0030*/  VIADD R1, R1, 0xffffffc0 ;  /* 0xffffffc001017836 */ /* 0x001fce0000000000 */
[----:B------:R-:W1:Y:S08]  /*0040*/  LDC R13, c[0x0][0x360] ;  /* 0x0000d800ff0d7b82 */ /* 0x000e700000000800 */
[----:B------:R-:W0:Y:S08]  /*0050*/  LDC.64 R10, c[0x0][0x3b0] ;  /* 0x0000ec00ff0a7b82 */ /* 0x000e300000000a00 */
[----:B------:R-:W2:Y:S08]  /*0060*/  LDC.64 R2, c[0x0][0x390] ;  /* 0x0000e400ff027b82 */ /* 0x000eb00000000a00 */
[----:B------:R-:W3:Y:S01]  /*0070*/  LDC.64 R4, c[0x0][0x398] ;  /* 0x0000e600ff047b82 */ /* 0x000ee20000000a00 */
[----:B-1----:R-:W-:-:S07]  /*0080*/  IMAD R0, R13, UR4, R0 ;  /* 0x000000040d007c24 */ /* 0x002fce000f8e0200 */
[----:B------:R-:W1:Y:S01]  /*0090*/  LDC.64 R6, c[0x0][0x3a0] ;  /* 0x0000e800ff067b82 */ /* 0x000e620000000a00 */
[----:B0-----:R-:W-:Y:S01]  /*00a0*/  ISETP.GE.AND P0, PT, R0, R10, PT ;  /* 0x0000000a0000720c */ /* 0x001fe20003f06270 */
[----:B------:R0:W-:Y:S06]  /*00b0*/  STL.64 [R1+0x30], R10 ;  /* 0x0000300a01007387 */ /* 0x0001ec0000100a00 */
[----:B------:R-:W4:Y:S01]  /*00c0*/  LDC.64 R8, c[0x0][0x3a8] ;  /* 0x0000ea00ff087b82 */ /* 0x000f220000000a00 */
[----:B--2---:R0:W-:Y:S04]  /*00d0*/  STL.64 [R1+0x10], R2 ;  /* 0x0000100201007387 */ /* 0x0041e80000100a00 */
[----:B---3--:R0:W-:Y:S04]  /*00e0*/  STL.64 [R1+0x18], R4 ;  /* 0x0000180401007387 */ /* 0x0081e80000100a00 */
[----:B-1----:R0:W-:Y:S04]  /*00f0*/  STL.64 [R1+0x20], R6 ;  /* 0x0000200601007387 */ /* 0x0021e80000100a00 */
[----:B----4-:R0:W-:Y:S01]  /*0100*/  STL.64 [R1+0x28], R8 ;  /* 0x0000280801007387 */ /* 0x0101e20000100a00 */
[----:B------:R-:W-:Y:S05]  /*0110*/  @P0 EXIT ;  /* 0x000000000000094d */ /* 0x000fea0003800000 */
[----:B------:R-:W-:Y:S01]  /*0120*/  ISETP.GE.AND P0, PT, R8, RZ, PT ;  /* 0x000000ff0800720c */ /* 0x000fe20003f06270 */
[----:B------:R-:W1:Y:S01]  /*0130*/  LDCU.64 UR8, c[0x0][0x358] ;  /* 0x00006b00ff0877ac */ /* 0x000e620008000a00 */
[----:B0-----:R-:W-:-:S11]  /*0140*/  IMAD R7, R0, R11, RZ ;  /* 0x0000000b00077224 */ /* 0x001fd600078e02ff */
[----:B------:R-:W-:Y:S05]  /*0150*/  @!P0 BRA `(.L_x_0) ;  /* 0x0000000800988947 */ /* 0x000fea0003800000 */
[C---:B------:R-:W-:Y:S01]  /*0160*/  ISETP.GE.U32.AND P1, PT, R8.reuse, 0x3, PT ;  /* 0x000000030800780c */ /* 0x040fe20003f26070 */
[----:B------:R-:W-:Y:S02]  /*0170*/  VIADD R2, R8, 0x1 ;  /* 0x0000000108027836 */ /* 0x000fe40000000000 */
[----:B------:R-:W-:-:S03]  /*0180*/  IMAD.MOV.U32 R0, RZ, RZ, RZ ;  /* 0x000000ffff007224 */ /* 0x000fc600078e00ff */
[----:B------:R-:W-:-:S04]  /*0190*/  LOP3.LUT R15, R2, 0x3, RZ, 0xc0, !PT ;  /* 0x00000003020f7812 */ /* 0x000fc800078ec0ff */
[----:B------:R-:W-:-:S03]  /*01a0*/  ISETP.NE.AND P0, PT, R15, RZ, PT ;  /* 0x000000ff0f00720c */ /* 0x000fc60003f05270 */
[----:B------:R-:W-:Y:S10]  /*01b0*/  @!P1 BRA `(.L_x_1) ;  /* 0x0000000400ec9947 */ /* 0x000ff40003800000 */
[----:B------:R-:W-:Y:S01]  /*01c0*/  LOP3.LUT R0, R2, 0xfffffffc, RZ, 0xc0, !PT ;  /* 0xfffffffc02007812 */ /* 0x000fe200078ec0ff */
[----:B------:R-:W-:-:S07]  /*01d0*/  IMAD.MOV.U32 R6, RZ, RZ, RZ ;  /* 0x000000ffff067224 */ /* 0x000fce00078e00ff */
.L_x_2:
[----:B0-----:R-:W-:-:S05]  /*01e0*/  IMAD R8, R6, 0x4, R1 ;  /* 0x0000000406087824 */ /* 0x001fca00078e0201 */
[----:B------:R-:W2:Y:S04]  /*01f0*/  LDL.64 R4, [R8+0x20] ;  /* 0x0000200008047983 */ /* 0x000ea80000100a00 */
[----:B------:R-:W3:Y:S01]  /*0200*/  LDL.64 R2, [R8+0x28] ;  /* 0x0000280008027983 */ /* 0x000ee20000100a00 */
[----:B------:R-:W-:Y:S01]  /*0210*/  IABS R14, R7 ;  /* 0x00000007000e7213 */ /* 0x000fe20000000000 */
[----:B------:R-:W-:Y:S01]  /*0220*/  VIADD R6, R6, 0x4 ;  /* 0x0000000406067836 */ /* 0x000fe20000000000 */
[-C--:B--2---:R-:W-:Y:S02]  /*0230*/  IABS R12, R4.reuse ;  /* 0x00000004000c7213 */ /* 0x084fe40000000000 */
[----:B------:R-:W-:Y:S02]  /*0240*/  IABS R9, R5 ;  /* 0x0000000500097213 */ /* 0x000fe40000000000 */
[----:B------:R-:W0:Y:S01]  /*0250*/  I2F.RP R13, R12 ;  /* 0x0000000c000d7306 */ /* 0x000e220000209400 */
[----:B------:R-:W-:-:S02]  /*0260*/  IABS R16, R4 ;  /* 0x0000000400107213 */ /* 0x000fc40000000000 */
[----:B------:R-:W-:-:S05]  /*0270*/  IABS R18, R5 ;  /* 0x0000000500127213 */ /* 0x000fca0000000000 */
[----:B------:R-:W-:Y:S01]  /*0280*/  IMAD.MOV R18, RZ, RZ, -R18 ;  /* 0x000000ffff127224 */ /* 0x000fe200078e0a12 */
[----:B0-----:R-:W0:Y:S02]  /*0290*/  MUFU.RCP R13, R13 ;  /* 0x0000000d000d7308 */ /* 0x001e240000001000 */
[----:B0-----:R-:W-:-:S06]  /*02a0*/  VIADD R10, R13, 0xffffffe ;  /* 0x0ffffffe0d0a7836 */ /* 0x001fcc0000000000 */
[----:B------:R-:W0:Y:S08]  /*02b0*/  I2F.RP R13, R9 ;  /* 0x00000009000d7306 */ /* 0x000e300000209400 */
[----:B------:R2:W4:Y:S08]  /*02c0*/  F2I.FTZ.U32.TRUNC.NTZ R11, R10 ;  /* 0x0000000a000b7305 */ /* 0x000530000021f000 */
[----:B0-----:R-:W0:Y:S01]  /*02d0*/  MUFU.RCP R13, R13 ;  /* 0x0000000d000d7308 */ /* 0x001e220000001000 */
[----:B--2---:R-:W-:-:S02]  /*02e0*/  IMAD.MOV.U32 R10, RZ, RZ, RZ ;  /* 0x000000ffff0a7224 */ /* 0x004fc400078e00ff */
[----:B----4-:R-:W-:-:S04]  /*02f0*/  IMAD.MOV R17, RZ, RZ, -R11 ;  /* 0x000000ffff117224 */ /* 0x010fc800078e0a0b */
[----:B------:R-:W-:-:S04]  /*0300*/  IMAD R17, R17, R12, RZ ;  /* 0x0000000c11117224 */ /* 0x000fc800078e02ff */
[----:B------:R-:W-:-:S04]  /*0310*/  IMAD.HI.U32 R11, R11, R17, R10 ;  /* 0x000000110b0b7227 */ /* 0x000fc800078e000a */
[----:B------:R-:W-:Y:S02]  /*0320*/  IMAD.MOV R17, RZ, RZ, -R16 ;  /* 0x000000ffff117224 */ /* 0x000fe400078e0a10 */
[----:B------:R-:W-:-:S04]  /*0330*/  IMAD.HI.U32 R10, R11, R14, RZ ;  /* 0x0000000e0b0a7227 */ /* 0x000fc800078e00ff */
[----:B------:R-:W-:Y:S02]  /*0340*/  IMAD R11, R10, R17, R14 ;  /* 0x000000110a0b7224 */ /* 0x000fe400078e020e */
[----:B0-----:R-:W-:Y:S01]  /*0350*/  VIADD R14, R13, 0xffffffe ;  /* 0x0ffffffe0d0e7836 */ /* 0x001fe20000000000 */
[----:B---3--:R-:W-:Y:S02]  /*0360*/  IABS R13, R2 ;  /* 0x00000002000d7213 */ /* 0x008fe40000000000 */
[----:B------:R-:W-:Y:S02]  /*0370*/  ISETP.GT.U32.AND P2, PT, R12, R11, PT ;  /* 0x0000000b0c00720c */ /* 0x000fe40003f44070 */
[----:B------:R-:W0:Y:S11]  /*0380*/  I2F.RP R16, R13 ;  /* 0x0000000d00107306 */ /* 0x000e360000209400 */
[----:B------:R-:W-:-:S02]  /*0390*/  @!P2 IMAD.IADD R11, R11, 0x1, -R12 ;  /* 0x000000010b0ba824 */ /* 0x000fc400078e0a0c */
[----:B------:R-:W-:Y:S01]  /*03a0*/  @!P2 VIADD R10, R10, 0x1 ;  /* 0x000000010a0aa836 */ /* 0x000fe20000000000 */
[----:B------:R-:W-:Y:S01]  /*03b0*/  ISETP.NE.AND P2, PT, R4, RZ, PT ;  /* 0x000000ff0400720c */ /* 0x000fe20003f45270 */
[----:B0-----:R-:W-:Y:S01]  /*03c0*/  MUFU.RCP R16, R16 ;  /* 0x0000001000107308 */ /* 0x001fe20000001000 */
[----:B------:R-:W-:Y:S02]  /*03d0*/  ISETP.GE.U32.AND P1, PT, R11, R12, PT ;  /* 0x0000000c0b00720c */ /* 0x000fe40003f26070 */
[----:B------:R-:W-:-:S04]  /*03e0*/  LOP3.LUT R12, R7, R4, RZ, 0x3c, !PT ;  /* 0x00000004070c7212 */ /* 0x000fc800078e3cff */
[----:B------:R-:W-:Y:S01]  /*03f0*/  ISETP.GE.AND P3, PT, R12, RZ, PT ;  /* 0x000000ff0c00720c */ /* 0x000fe20003f66270 */
[----:B------:R-:W0:Y:S06]  /*0400*/  F2I.FTZ.U32.TRUNC.NTZ R11, R14 ;  /* 0x0000000e000b7305 */ /* 0x000e2c000021f000 */
[----:B------:R-:W-:-:S04]  /*0410*/  @P1 VIADD R10, R10, 0x1 ;  /* 0x000000010a0a1836 */ /* 0x000fc80000000000 */
[----:B------:R-:W-:-:S04]  /*0420*/  IMAD.MOV.U32 R12, RZ, RZ, R10 ;  /* 0x000000ffff0c7224 */ /* 0x000fc800078e000a */
[----:B------:R-:W-:Y:S01]  /*0430*/  @!P3 IMAD.MOV R12, RZ, RZ, -R12 ;  /* 0x000000ffff0cb224 */ /* 0x000fe200078e0a0c */
[----:B------:R-:W-:Y:S01]  /*0440*/  @!P2 LOP3.LUT R12, RZ, R4, RZ, 0x33, !PT ;  /* 0x00000004ff0ca212 */ /* 0x000fe200078e33ff */
[----:B0-----:R-:W-:-:S03]  /*0450*/  IMAD.MOV R10, RZ, RZ, -R11 ;  /* 0x000000ffff0a7224 */ /* 0x001fc600078e0a0b */
[----:B------:R-:W-:Y:S01]  /*0460*/  IABS R14, R12 ;  /* 0x0000000c000e7213 */ /* 0x000fe20000000000 */
[----:B------:R-:W-:Y:S02]  /*0470*/  IMAD R17, R10, R9, RZ ;  /* 0x000000090a117224 */ /* 0x000fe400078e02ff */
[----:B------:R-:W-:-:S04]  /*0480*/  IMAD.MOV.U32 R10, RZ, RZ, RZ ;  /* 0x000000ffff0a7224 */ /* 0x000fc800078e00ff */
[----:B------:R-:W-:-:S04]  /*0490*/  IMAD.HI.U32 R10, R11, R17, R10 ;  /* 0x000000110b0a7227 */ /* 0x000fc800078e000a */
[----:B------:R-:W-:Y:S02]  /*04a0*/  IMAD.MOV.U32 R11, RZ, RZ, R14 ;  /* 0x000000ffff0b7224 */ /* 0x000fe400078e000e */
[----:B------:R-:W-:Y:S01]  /*04b0*/  IMAD.MOV.U32 R14, RZ, RZ, R18 ;  /* 0x000000ffff0e7224 */ /* 0x000fe200078e0012 */
[----:B------:R-:W-:Y:S01]  /*04c0*/  IABS R18, R2 ;  /* 0x0000000200127213 */ /* 0x000fe20000000000 */
[----:B------:R-:W-:-:S04]  /*04d0*/  IMAD.HI.U32 R10, R10, R11, RZ ;  /* 0x0000000b0a0a7227 */ /* 0x000fc800078e00ff */
[----:B------:R-:W-:Y:S02]  /*04e0*/  IMAD R14, R10, R14, R11 ;  /* 0x0000000e0a0e7224 */ /* 0x000fe400078e020b */
[----:B------:R-:W-:Y:S02]  /*04f0*/  VIADD R11, R16, 0xffffffe ;  /* 0x0ffffffe100b7836 */ /* 0x000fe40000000000 */
[----:B------:R-:W-:Y:S01]  /*0500*/  IMAD.MOV R18, RZ, RZ, -R18 ;  /* 0x000000ffff127224 */ /* 0x000fe200078e0a12 */
[----:B------:R-:W-:-:S03]  /*0510*/  ISETP.GT.U32.AND P2, PT, R9, R14, PT ;  /* 0x0000000e0900720c */ /* 0x000fc60003f44070 */
[----:B------:R-:W0:Y:S10]  /*0520*/  F2I.FTZ.U32.TRUNC.NTZ R11, R11 ;  /* 0x0000000b000b7305 */ /* 0x000e34000021f000 */
[----:B------:R-:W-:-:S02]  /*0530*/  @!P2 IMAD.IADD R14, R14, 0x1, -R9 ;  /* 0x000000010e0ea824 */ /* 0x000fc400078e0a09 */
[----:B------:R-:W-:Y:S01]  /*0540*/  @!P2 VIADD R10, R10, 0x1 ;  /* 0x000000010a0aa836 */ /* 0x000fe20000000000 */
[----:B------:R-:W-:Y:S02]  /*0550*/  ISETP.NE.AND P2, PT, R5, RZ, PT ;  /* 0x000000ff0500720c */ /* 0x000fe40003f45270 */
[----:B------:R-:W-:Y:S01]  /*0560*/  ISETP.GE.U32.AND P1, PT, R14, R9, PT ;  /* 0x000000090e00720c */ /* 0x000fe20003f26070 */
[----:B0-----:R-:W-:Y:S01]  /*0570*/  IMAD.MOV R14, RZ, RZ, -R11 ;  /* 0x000000ffff0e7224 */ /* 0x001fe200078e0a0b */
[----:B------:R-:W-:-:S04]  /*0580*/  LOP3.LUT R9, R12, R5, RZ, 0x3c, !PT ;  /* 0x000000050c097212 */ /* 0x000fc800078e3cff */
[----:B------:R-:W-:-:S07]  /*0590*/  ISETP.GE.AND P3, PT, R9, RZ, PT ;  /* 0x000000ff0900720c */ /* 0x000fce0003f66270 */
[----:B------:R-:W-:-:S04]  /*05a0*/  @P1 VIADD R10, R10, 0x1 ;  /* 0x000000010a0a1836 */ /* 0x000fc80000000000 */
[----:B------:R-:W-:Y:S02]  /*05b0*/  IMAD.MOV.U32 R9, RZ, RZ, R10 ;  /* 0x000000ffff097224 */ /* 0x000fe400078e000a */
[----:B------:R-:W-:Y:S01]  /*05c0*/  IMAD.MOV.U32 R10, RZ, RZ, R14 ;  /* 0x000000ffff0a7224 */ /* 0x000fe200078e000e */
[----:B------:R-:W-:Y:S01]  /*05d0*/  IABS R14, R3 ;  /* 0x00000003000e7213 */ /* 0x000fe20000000000 */
[----:B------:R-:W-:Y:S01]  /*05e0*/  @!P3 IMAD.MOV R9, RZ, RZ, -R9 ;  /* 0x000000ffff09b224 */ /* 0x000fe200078e0a09 */
[----:B------:R-:W-:Y:S01]  /*05f0*/  @!P2 LOP3.LUT R9, RZ, R5, RZ, 0x33, !PT ;  /* 0x00000005ff09a212 */ /* 0x000fe200078e33ff */
[----:B------:R-:W-:Y:S02]  /*0600*/  IMAD R17, R10, R13, RZ ;  /* 0x0000000d0a117224 */ /* 0x000fe400078e02ff */
[----:B------:R-:W-:Y:S01]  /*0610*/  IMAD.MOV.U32 R10, RZ, RZ, RZ ;  /* 0x000000ffff0a7224 */ /* 0x000fe200078e00ff */
[----:B------:R-:W-:-:S03]  /*0620*/  IABS R16, R9 ;  /* 0x0000000900107213 */ /* 0x000fc60000000000 */
[----:B------:R-:W-:Y:S02]  /*0630*/  IMAD.HI.U32 R10, R11, R17, R10 ;  /* 0x000000110b0a7227 */ /* 0x000fe400078e000a */
[----:B------:R-:W0:Y:S02]  /*0640*/  I2F.RP R17, R14 ;  /* 0x0000000e00117306 */ /* 0x000e240000209400 */
[----:B------:R-:W-:-:S04]  /*0650*/  IMAD.MOV.U32 R11, RZ, RZ, R16 ;  /* 0x000000ffff0b7224 */ /* 0x000fc800078e0010 */
[----:B------:R-:W-:-:S04]  /*0660*/  IMAD.HI.U32 R16, R10, R11, RZ ;  /* 0x0000000b0a107227 */ /* 0x000fc800078e00ff */
[----:B------:R-:W-:Y:S01]  /*0670*/  IMAD R10, R16, R18, R11 ;  /* 0x00000012100a7224 */ /* 0x000fe200078e020b */
[----:B0-----:R-:W0:Y:S04]  /*0680*/  MUFU.RCP R17, R17 ;  /* 0x0000001100117308 */ /* 0x001e280000001000 */
[----:B------:R-:W-:-:S13]  /*0690*/  ISETP.GT.U32.AND P2, PT, R13, R10, PT ;  /* 0x0000000a0d00720c */ /* 0x000fda0003f44070 */
[----:B------:R-:W-:Y:S02]  /*06a0*/  @!P2 IMAD.IADD R10, R10, 0x1, -R13 ;  /* 0x000000010a0aa824 */ /* 0x000fe400078e0a0d */
[----:B------:R-:W-:Y:S01]  /*06b0*/  @!P2 VIADD R16, R16, 0x1 ;  /* 0x000000011010a836 */ /* 0x000fe20000000000 */
[----:B------:R-:W-:Y:S01]  /*06c0*/  ISETP.NE.AND P2, PT, R2, RZ, PT ;  /* 0x000000ff0200720c */ /* 0x000fe20003f45270 */
[----:B0-----:R-:W-:Y:S01]  /*06d0*/  VIADD R11, R17, 0xffffffe ;  /* 0x0ffffffe110b7836 */ /* 0x001fe20000000000 */
[----:B------:R-:W-:Y:S02]  /*06e0*/  ISETP.GE.U32.AND P1, PT, R10, R13, PT ;  /* 0x0000000d0a00720c */ /* 0x000fe40003f26070 */
[----:B------:R-:W-:-:S03]  /*06f0*/  LOP3.LUT R10, R9, R2, RZ, 0x3c, !PT ;  /* 0x00000002090a7212 */ /* 0x000fc600078e3cff */
[----:B------:R-:W0:Y:S01]  /*0700*/  F2I.FTZ.U32.TRUNC.NTZ R11, R11 ;  /* 0x0000000b000b7305 */ /* 0x000e22000021f000 */
[----:B------:R-:W-:Y:S02]  /*0710*/  ISETP.GE.AND P3, PT, R10, RZ, PT ;  /* 0x000000ff0a00720c */ /* 0x000fe40003f66270 */
[----:B------:R-:W-:-:S05]  /*0720*/  IABS R10, R3 ;  /* 0x00000003000a7213 */ /* 0x000fca0000000000 */
[----:B------:R-:W-:Y:S02]  /*0730*/  @P1 VIADD R16, R16, 0x1 ;  /* 0x0000000110101836 */ /* 0x000fe40000000000 */
[----:B------:R-:W-:Y:S02]  /*0740*/  IMAD.MOV R18, RZ, RZ, -R10 ;  /* 0x000000ffff127224 */ /* 0x000fe400078e0a0a */
[----:B------:R-:W-:Y:S02]  /*0750*/  IMAD.MOV.U32 R10, RZ, RZ, RZ ;  /* 0x000000ffff0a7224 */ /* 0x000fe400078e00ff */
[----:B------:R-:W-:Y:S01]  /*0760*/  @!P3 IMAD.MOV R16, RZ, RZ, -R16 ;  /* 0x000000ffff10b224 */ /* 0x000fe200078e0a10 */
[----:B------:R-:W-:Y:S01]  /*0770*/  @!P2 LOP3.LUT R16, RZ, R2, RZ, 0x33, !PT ;  /* 0x00000002ff10a212 */ /* 0x000fe200078e33ff */
[----:B0-----:R-:W-:-:S03]  /*0780*/  IMAD.MOV R13, RZ, RZ, -R11 ;  /* 0x000000ffff0d7224 */ /* 0x001fc600078e0a0b */
[----:B------:R-:W-:Y:S01]  /*0790*/  IABS R17, R16 ;  /* 0x0000001000117213 */ /* 0x000fe20000000000 */
[----:B------:R-:W-:-:S04]  /*07a0*/  IMAD R13, R13, R14, RZ ;  /* 0x0000000e0d0d7224 */ /* 0x000fc800078e02ff */
[----:B------:R-:W-:-:S04]  /*07b0*/  IMAD.HI.U32 R10, R11, R13, R10 ;  /* 0x0000000d0b0a7227 */ /* 0x000fc800078e000a */
[----:B------:R-:W-:Y:S02]  /*07c0*/  IMAD.MOV.U32 R11, RZ, RZ, R17 ;  /* 0x000000ffff0b7224 */ /* 0x000fe400078e0011 */
[----:B------:R-:W-:Y:S02]  /*07d0*/  IMAD.MOV.U32 R13, RZ, RZ, R18 ;  /* 0x000000ffff0d7224 */ /* 0x000fe400078e0012 */
[----:B------:R-:W-:-:S04]  /*07e0*/  IMAD.HI.U32 R10, R10, R11, RZ ;  /* 0x0000000b0a0a7227 */ /* 0x000fc800078e00ff */
[----:B------:R-:W-:Y:S02]  /*07f0*/  IMAD R11, R10, R13, R11 ;  /* 0x0000000d0a0b7224 */ /* 0x000fe400078e020b */
[----:B------:R-:W-:-:S03]  /*0800*/  IMAD.MOV R13, RZ, RZ, -R9 ;  /* 0x000000ffff0d7224 */ /* 0x000fc600078e0a09 */
[----:B------:R-:W-:Y:S01]  /*0810*/  ISETP.GT.U32.AND P2, PT, R14, R11, PT ;  /* 0x0000000b0e00720c */ /* 0x000fe20003f44070 */
[----:B------:R-:W-:-:S12]  /*0820*/  IMAD R5, R5, R13, R12 ;  /* 0x0000000d05057224 */ /* 0x000fd800078e020c */
[----:B------:R-:W-:Y:S02]  /*0830*/  @!P2 IMAD.IADD R11, R11, 0x1, -R14 ;  /* 0x000000010b0ba824 */ /* 0x000fe400078e0a0e */
[----:B------:R-:W-:Y:S01]  /*0840*/  @!P2 VIADD R10, R10, 0x1 ;  /* 0x000000010a0aa836 */ /* 0x000fe20000000000 */
[----:B------:R-:W-:Y:S02]  /*0850*/  ISETP.NE.AND P2, PT, R3, RZ, PT ;  /* 0x000000ff0300720c */ /* 0x000fe40003f45270 */
[----:B------:R-:W-:Y:S01]  /*0860*/  ISETP.GE.U32.AND P1, PT, R11, R14, PT ;  /* 0x0000000e0b00720c */ /* 0x000fe20003f26070 */
[----:B------:R-:W-:Y:S01]  /*0870*/  IMAD.MOV R14, RZ, RZ, -R16 ;  /* 0x000000ffff0e7224 */ /* 0x000fe200078e0a10 */
[----:B------:R-:W-:-:S03]  /*0880*/  LOP3.LUT R11, R16, R3, RZ, 0x3c, !PT ;  /* 0x00000003100b7212 */ /* 0x000fc600078e3cff */
[----:B------:R-:W-:Y:S01]  /*0890*/  IMAD R2, R2, R14, R9 ;  /* 0x0000000e02027224 */ /* 0x000fe200078e0209 */
[----:B------:R-:W-:Y:S01]  /*08a0*/  ISETP.GE.AND P3, PT, R11, RZ, PT ;  /* 0x000000ff0b00720c */ /* 0x000fe20003f66270 */
[----:B------:R-:W-:-:S04]  /*08b0*/  IMAD.MOV R11, RZ, RZ, -R12 ;  /* 0x000000ffff0b7224 */ /* 0x000fc800078e0a0c */
[----:B------:R-:W-:Y:S02]  /*08c0*/  IMAD R4, R4, R11, R7 ;  /* 0x0000000b04047224 */ /* 0x000fe400078e0207 */
[----:B------:R-:W-:Y:S01]  /*08d0*/  @P1 VIADD R10, R10, 0x1 ;  /* 0x000000010a0a1836 */ /* 0x000fe20000000000 */
[----:B------:R-:W-:Y:S02]  /*08e0*/  ISETP.NE.AND P1, PT, R6, R0, PT ;  /* 0x000000000600720c */ /* 0x000fe40003f25270 */
[----:B------:R0:W-:Y:S03]  /*08f0*/  STL.64 [R8+0x38], R4 ;  /* 0x0000380408007387 */ /* 0x0001e60000100a00 */
[----:B------:R-:W-:Y:S01]  /*0900*/  @!P3 IMAD.MOV R10, RZ, RZ, -R10 ;  /* 0x000000ffff0ab224 */ /* 0x000fe200078e0a0a */
[----:B------:R-:W-:-:S05]  /*0910*/  @!P2 LOP3.LUT R10, RZ, R3, RZ, 0x33, !PT ;  /* 0x00000003ff0aa212 */ /* 0x000fca00078e33ff */
[--C-:B------:R-:W-:Y:S02]  /*0920*/  IMAD.MOV R17, RZ, RZ, -R10.reuse ;  /* 0x000000ffff117224 */ /* 0x100fe400078e0a0a */
[----:B------:R-:W-:Y:S02]  /*0930*/  IMAD.MOV.U32 R7, RZ, RZ, R10 ;  /* 0x000000ffff077224 */ /* 0x000fe400078e000a */
[----:B------:R-:W-:-:S05]  /*0940*/  IMAD R3, R3, R17, R16 ;  /* 0x0000001103037224 */ /* 0x000fca00078e0210 */
[----:B------:R0:W-:Y:S01]  /*0950*/  STL.64 [R8+0x40], R2 ;  /* 0x0000400208007387 */ /* 0x0001e20000100a00 */
[----:B------:R-:W-:Y:S05]  /*0960*/  @P1 BRA `(.L_x_2) ;  /* 0xfffffff8001c1947 */ /* 0x000fea000383ffff */
.L_x_1:
[----:B------:R-:W-:Y:S05]  /*0970*/  @!P0 BRA `(.L_x_0) ;  /* 0x0000000000908947 */ /* 0x000fea0003800000 */
[----:B------:R-:W-:-:S05]  /*0980*/  UMOV UR4, URZ ;  /* 0x000000ff00047c82 */ /* 0x000fca0008000000 */
.L_x_3:
[----:B0-2---:R-:W-:-:S05]  /*0990*/  IMAD R4, R0, 0x4, R1 ;  /* 0x0000000400047824 */ /* 0x005fca00078e0201 */
[----:B------:R-:W2:Y:S01]  /*09a0*/  LDL R8, [R4+0x20] ;  /* 0x0000200004087983 */ /* 0x000ea20000100800 */
[----:B------:R-:W-:Y:S01]  /*09b0*/  IABS R10, R7 ;  /* 0x00000007000a7213 */ /* 0x000fe20000000000 */
[----:B------:R-:W-:Y:S01]  /*09c0*/  UIADD3 UR4, UPT, UPT, UR4, 0x1, URZ ;  /* 0x0000000104047890 */ /* 0x000fe2000fffe0ff */
[----:B------:R-:W-:Y:S01]  /*09d0*/  VIADD R0, R0, 0x1 ;  /* 0x0000000100007836 */ /* 0x000fe20000000000 */
[-C--:B--2---:R-:W-:Y:S02]  /*09e0*/  IABS R9, R8.reuse ;  /* 0x0000000800097213 */ /* 0x084fe40000000000 */
[----:B------:R-:W-:Y:S02]  /*09f0*/  IABS R12, R8 ;  /* 0x00000008000c7213 */ /* 0x000fe40000000000 */
[----:B------:R-:W0:Y:S08]  /*0a00*/  I2F.RP R5, R9 ;  /* 0x0000000900057306 */ /* 0x000e300000209400 */
[----:B0-----:R-:W0:Y:S02]  /*0a10*/  MUFU.RCP R5, R5 ;  /* 0x0000000500057308 */ /* 0x001e240000001000 */
[----:B0-----:R-:W-:-:S02]  /*0a20*/  VIADD R2, R5, 0xffffffe ;  /* 0x0ffffffe05027836 */ /* 0x001fc40000000000 */
[----:B------:R-:W-:-:S04]  /*0a30*/  IMAD.MOV R5, RZ, RZ, -R12 ;  /* 0x000000ffff057224 */ /* 0x000fc800078e0a0c */
[----:B------:R0:W2:Y:S02]  /*0a40*/  F2I.FTZ.U32.TRUNC.NTZ R3, R2 ;  /* 0x0000000200037305 */ /* 0x0000a4000021f000 */
[----:B0-----:R-:W-:Y:S02]  /*0a50*/  IMAD.MOV.U32 R2, RZ, RZ, RZ ;  /* 0x000000ffff027224 */ /* 0x001fe400078e00ff */
[----:B--2---:R-:W-:-:S04]  /*0a60*/  IMAD.MOV R6, RZ, RZ, -R3 ;  /* 0x000000ffff067224 */ /* 0x004fc800078e0a03 */
[----:B------:R-:W-:Y:S02]  /*0a70*/  IMAD R11, R6, R9, RZ ;  /* 0x00000009060b7224 */ /* 0x000fe400078e02ff */
[----:B------:R-:W-:Y:S02]  /*0a80*/  IMAD.MOV.U32 R6, RZ, RZ, R10 ;  /* 0x000000ffff067224 */ /* 0x000fe400078e000a */
[----:B------:R-:W-:-:S06]  /*0a90*/  IMAD.HI.U32 R3, R3, R11, R2 ;  /* 0x0000000b03037227 */ /* 0x000fcc00078e0002 */
[----:B------:R-:W-:-:S04]  /*0aa0*/  IMAD.HI.U32 R3, R3, R6, RZ ;  /* 0x0000000603037227 */ /* 0x000fc800078e00ff */
[----:B------:R-:W-:-:S05]  /*0ab0*/  IMAD R2, R3, R5, R6 ;  /* 0x0000000503027224 */ /* 0x000fca00078e0206 */
[----:B------:R-:W-:-:S13]  /*0ac0*/  ISETP.GT.U32.AND P1, PT, R9, R2, PT ;  /* 0x000000020900720c */ /* 0x000fda0003f24070 */
[----:B------:R-:W-:Y:S02]  /*0ad0*/  @!P1 IMAD.IADD R2, R2, 0x1, -R9 ;  /* 0x0000000102029824 */ /* 0x000fe400078e0a09 */
[----:B------:R-:W-:Y:S01]  /*0ae0*/  @!P1 VIADD R3, R3, 0x1 ;  /* 0x0000000103039836 */ /* 0x000fe20000000000 */
[----:B------:R-:W-:Y:S02]  /*0af0*/  ISETP.NE.AND P1, PT, R8, RZ, PT ;  /* 0x000000ff0800720c */ /* 0x000fe40003f25270 */
[----:B------:R-:W-:Y:S02]  /*0b00*/  ISETP.GE.U32.AND P0, PT, R2, R9, PT ;  /* 0x000000090200720c */ /* 0x000fe40003f06070 */
[----:B------:R-:W-:-:S04]  /*0b10*/  LOP3.LUT R2, R7, R8, RZ, 0x3c, !PT ;  /* 0x0000000807027212 */ /* 0x000fc800078e3cff */
[----:B------:R-:W-:-:S07]  /*0b20*/  ISETP.GE.AND P2, PT, R2, RZ, PT ;  /* 0x000000ff0200720c */ /* 0x000fce0003f46270 */
[----:B------:R-:W-:Y:S01]  /*0b30*/  @P0 VIADD R3, R3, 0x1 ;  /* 0x0000000103030836 */ /* 0x000fe20000000000 */
[----:B------:R-:W-:-:S05]  /*0b40*/  ISETP.NE.AND P0, PT, R15, UR4, PT ;  /* 0x000000040f007c0c */ /* 0x000fca000bf05270 */
[----:B------:R-:W-:Y:S01]  /*0b50*/  @!P2 IMAD.MOV R3, RZ, RZ, -R3 ;  /* 0x000000ffff03a224 */ /* 0x000fe200078e0a03 */
[----:B------:R-:W-:-:S05]  /*0b60*/  @!P1 LOP3.LUT R3, RZ, R8, RZ, 0x33, !PT ;  /* 0x00000008ff039212 */ /* 0x000fca00078e33ff */
[----:B------:R-:W-:-:S04]  /*0b70*/  IMAD.MOV R2, RZ, RZ, -R3 ;  /* 0x000000ffff027224 */ /* 0x000fc800078e0a03 */
[----:B------:R-:W-:Y:S02]  /*0b80*/  IMAD R5, R8, R2, R7 ;  /* 0x0000000208057224 */ /* 0x000fe400078e0207 */
[----:B------:R-:W-:-:S03]  /*0b90*/  IMAD.MOV.U32 R7, RZ, RZ, R3 ;  /* 0x000000ffff077224 */ /* 0x000fc600078e0003 */
[----:B------:R2:W-:Y:S01]  /*0ba0*/  STL [R4+0x38], R5 ;  /* 0x0000380504007387 */ /* 0x0005e20000100800 */
[----:B------:R-:W-:Y:S05]  /*0bb0*/  @P0 BRA `(.L_x_3) ;  /* 0xfffffffc00740947 */ /* 0x000fea000383ffff */
.L_x_0:
[----:B------:R-:W3:Y:S01]  /*0bc0*/  LDL R0, [R1+0x38] ;  /* 0x0000380001007983 */ /* 0x000ee20000100800 */
[----:B0-2---:R-:W0:Y:S02]  /*0bd0*/  LDC.64 R4, c[0x0][0x3a8] ;  /* 0x0000ea00ff047b82 */ /* 0x005e240000000a00 */
[----:B0-----:R-:W-:Y:S01]  /*0be0*/  ISETP.GE.AND P0, PT, R4, 0x1, PT ;  /* 0x000000010400780c */ /* 0x001fe20003f06270 */
[----:B---3--:R-:W-:-:S04]  /*0bf0*/  IMAD R0, R0, R5, RZ ;  /* 0x0000000500007224 */ /* 0x008fc800078e02ff */
[----:B------:R-:W-:-:S08]  /*0c00*/  IMAD.MOV.U32 R3, RZ, RZ, R0 ;  /* 0x000000ffff037224 */ /* 0x000fd000078e0000 */
[----:B------:R-:W-:Y:S05]  /*0c10*/  @!P0 BRA `(.L_x_4) ;  /* 0x0000000400988947 */ /* 0x000fea0003800000 */
[C---:B------:R-:W-:Y:S01]  /*0c20*/  ISETP.GE.U32.AND P0, PT, R4.reuse, 0x8, PT ;  /* 0x000000080400780c */ /* 0x040fe20003f06070 */
[----:B------:R-:W-:Y:S01]  /*0c30*/  IMAD.MOV.U32 R20, RZ, RZ, RZ ;  /* 0x000000ffff147224 */ /* 0x000fe200078e00ff */
[----:B------:R-:W-:Y:S01]  /*0c40*/  LOP3.LUT R24, R4, 0x7, RZ, 0xc0, !PT ;  /* 0x0000000704187812 */ /* 0x000fe200078ec0ff */
[----:B------:R-:W-:-:S03]  /*0c50*/  IMAD.MOV.U32 R3, RZ, RZ, R0 ;  /* 0x000000ffff037224 */ /* 0x000fc600078e0000 */
[----:B------:R-:W-:-:S07]  /*0c60*/  ISETP.NE.AND P1, PT, R24, RZ, PT ;  /* 0x000000ff1800720c */ /* 0x000fce0003f25270 */
[----:B------:R-:W-:Y:S06]  /*0c70*/  @!P0 BRA `(.L_x_5) ;  /* 0x0000000000ac8947 */ /* 0x000fec0003800000 */
[----:B------:R-:W-:Y:S01]  /*0c80*/  LOP3.LUT R20, R4, 0x7ffffff8, RZ, 0xc0, !PT ;  /* 0x7ffffff804147812 */ /* 0x000fe200078ec0ff */
[----:B------:R-:W-:Y:S02]  /*0c90*/  IMAD.MOV.U32 R21, RZ, RZ, RZ ;  /* 0x000000ffff157224 */ /* 0x000fe400078e00ff */
[----:B------:R-:W-:-:S07]  /*0ca0*/  IMAD.MOV.U32 R3, RZ, RZ, R0 ;  /* 0x000000ffff037224 */ /* 0x000fce00078e0000 */
.L_x_6:
[----:B------:R-:W-:-:S05]  /*0cb0*/  IMAD R25, R21, 0x4, R1 ;  /* 0x0000000415197824 */ /* 0x000fca00078e0201 */
[----:B------:R-:W2:Y:S04]  /*0cc0*/  LDL R23, [R25+0x3c] ;  /* 0x00003c0019177983 */ /* 0x000ea80000100800 */
[----:B------:R-:W3:Y:S04]  /*0cd0*/  LDL.64 R12, [R25+0x10] ;  /* 0x00001000190c7983 */ /* 0x000ee80000100a00 */
[----:B------:R-:W4:Y:S04]  /*0ce0*/  LDL.64 R16, [R25+0x18] ;  /* 0x0000180019107983 */ /* 0x000f280000100a00 */
[----:B------:R-:W5:Y:S04]  /*0cf0*/  LDL.64 R10, [R25+0x40] ;  /* 0x00004000190a7983 */ /* 0x000f680000100a00 */
[----:B------:R-:W5:Y:S04]  /*0d00*/  LDL.64 R14, [R25+0x20] ;  /* 0x00002000190e7983 */ /* 0x000f680000100a00 */
[----:B------:R-:W5:Y:S04]  /*0d10*/  LDL.64 R6, [R25+0x28] ;  /* 0x0000280019067983 */ /* 0x000f680000100a00 */
[----:B------:R-:W5:Y:S04]  /*0d20*/  LDL.64 R8, [R25+0x48] ;  /* 0x0000480019087983 */ /* 0x000f680000100a00 */
[----:B------:R-:W5:Y:S01]  /*0d30*/  LDL.64 R18, [R25+0x50] ;  /* 0x0000500019127983 */ /* 0x000f620000100a00 */
[----:B--2---:R-:W-:-:S04]  /*0d40*/  IMAD R22, R23, R5, RZ ;  /* 0x0000000517167224 */ /* 0x004fc800078e02ff */
[----:B---3--:R-:W-:Y:S02]  /*0d50*/  IMAD R22, R12, R22, R3 ;  /* 0x000000160c167224 */ /* 0x008fe400078e0203 */
[----:B------:R-:W2:Y:S04]  /*0d60*/  LDL.64 R2, [R25+0x30] ;  /* 0x0000300019027983 */ /* 0x000ea80000100a00 */
[----:B------:R-:W3:Y:S01]  /*0d70*/  LDL R12, [R25+0x58] ;  /* 0x00005800190c7983 */ /* 0x000ee20000100800 */
[-C--:B----4-:R-:W-:Y:S02]  /*0d80*/  IMAD R16, R16, R5.reuse, RZ ;  /* 0x0000000510107224 */ /* 0x090fe400078e02ff */
[----:B------:R-:W-:Y:S02]  /*0d90*/  IMAD R17, R17, R5, RZ ;  /* 0x0000000511117224 */ /* 0x000fe400078e02ff */
[----:B------:R-:W-:-:S04]  /*0da0*/  IMAD R0, R23, R16, R0 ;  /* 0x0000001017007224 */ /* 0x000fc800078e0200 */
[C---:B-----5:R-:W-:Y:S02]  /*0db0*/  IMAD R0, R10.reuse, R17, R0 ;  /* 0x000000110a007224 */ /* 0x060fe400078e0200 */
[-C--:B------:R-:W-:Y:S02]  /*0dc0*/  IMAD R10, R10, R5.reuse, RZ ;  /* 0x000000050a0a7224 */ /* 0x080fe400078e02ff */
[-C--:B------:R-:W-:Y:S02]  /*0dd0*/  IMAD R14, R14, R5.reuse, RZ ;  /* 0x000000050e0e7224 */ /* 0x080fe400078e02ff */
[----:B------:R-:W-:Y:S02]  /*0de0*/  IMAD R10, R13, R10, R22 ;  /* 0x0000000a0d0a7224 */ /* 0x000fe400078e0216 */
[----:B------:R-:W-:Y:S02]  /*0df0*/  IMAD R15, R15, R5, RZ ;  /* 0x000000050f0f7224 */ /* 0x000fe400078e02ff */
[----:B------:R-:W-:-:S02]  /*0e00*/  IMAD R0, R11, R14, R0 ;  /* 0x0000000e0b007224 */ /* 0x000fc400078e0200 */
[----:B------:R-:W-:Y:S02]  /*0e10*/  IMAD R10, R16, R11, R10 ;  /* 0x0000000b100a7224 */ /* 0x000fe400078e020a */
[----:B------:R-:W-:Y:S02]  /*0e20*/  VIADD R21, R21, 0x8 ;  /* 0x0000000815157836 */ /* 0x000fe40000000000 */
[----:B------:R-:W-:Y:S02]  /*0e30*/  IMAD R6, R6, R5, RZ ;  /* 0x0000000506067224 */ /* 0x000fe400078e02ff */
[----:B------:R-:W-:Y:S01]  /*0e40*/  IMAD R0, R8, R15, R0 ;  /* 0x0000000f08007224 */ /* 0x000fe200078e0200 */
[----:B------:R-:W-:Y:S01]  /*0e50*/  ISETP.NE.AND P0, PT, R21, R20, PT ;  /* 0x000000141500720c */ /* 0x000fe20003f05270 */
[----:B------:R-:W-:Y:S02]  /*0e60*/  IMAD R10, R17, R8, R10 ;  /* 0x00000008110a7224 */ /* 0x000fe400078e020a */
[----:B------:R-:W-:-:S02]  /*0e70*/  IMAD R11, R7, R5, RZ ;  /* 0x00000005070b7224 */ /* 0x000fc400078e02ff */
[----:B------:R-:W-:Y:S02]  /*0e80*/  IMAD R7, R9, R6, R0 ;  /* 0x0000000609077224 */ /* 0x000fe400078e0200 */
[----:B------:R-:W-:Y:S02]  /*0e90*/  IMAD R10, R14, R9, R10 ;  /* 0x000000090e0a7224 */ /* 0x000fe400078e020a */
[----:B------:R-:W-:Y:S02]  /*0ea0*/  IMAD R0, R18, R11, R7 ;  /* 0x0000000b12007224 */ /* 0x000fe400078e0207 */
[----:B------:R-:W-:-:S04]  /*0eb0*/  IMAD R10, R15, R18, R10 ;  /* 0x000000120f0a7224 */ /* 0x000fc800078e020a */
[----:B------:R-:W-:Y:S02]  /*0ec0*/  IMAD R10, R6, R19, R10 ;  /* 0x00000013060a7224 */ /* 0x000fe400078e020a */
[-C--:B--2---:R-:W-:Y:S02]  /*0ed0*/  IMAD R2, R2, R5.reuse, RZ ;  /* 0x0000000502027224 */ /* 0x084fe400078e02ff */
[----:B------:R-:W-:Y:S02]  /*0ee0*/  IMAD R3, R3, R5, RZ ;  /* 0x0000000503037224 */ /* 0x000fe400078e02ff */
[----:B------:R-:W-:-:S04]  /*0ef0*/  IMAD R7, R19, R2, R0 ;  /* 0x0000000213077224 */ /* 0x000fc800078e0200 */
[----:B---3--:R-:W-:Y:S02]  /*0f00*/  IMAD R0, R12, R3, R7 ;  /* 0x000000030c007224 */ /* 0x008fe400078e0207 */
[----:B------:R-:W-:Y:S01]  /*0f10*/  IMAD R3, R11, R12, R10 ;  /* 0x0000000c0b037224 */ /* 0x000fe200078e020a */
[----:B------:R-:W-:Y:S06]  /*0f20*/  @P0 BRA `(.L_x_6) ;  /* 0xfffffffc00600947 */ /* 0x000fec000383ffff */
.L_x_5:
[----:B------:R-:W-:Y:S05]  /*0f30*/  @!P1 BRA `(.L_x_4) ;  /* 0x0000000000d09947 */ /* 0x000fea0003800000 */
[----:B------:R-:W-:Y:S02]  /*0f40*/  ISETP.GE.U32.AND P0, PT, R24, 0x4, PT ;  /* 0x000000041800780c */ /* 0x000fe40003f06070 */
[----:B------:R-:W-:-:S04]  /*0f50*/  LOP3.LUT R16, R4, 0x3, RZ, 0xc0, !PT ;  /* 0x0000000304107812 */ /* 0x000fc800078ec0ff */
[----:B------:R-:W-:-:S07]  /*0f60*/  ISETP.NE.AND P1, PT, R16, RZ, PT ;  /* 0x000000ff1000720c */ /* 0x000fce0003f25270 */
[----:B------:R-:W-:Y:S06]  /*0f70*/  @!P0 BRA `(.L_x_7) ;  /* 0x0000000000588947 */ /* 0x000fec0003800000 */
[----:B------:R-:W-:-:S05]  /*0f80*/  IMAD R2, R20, 0x4, R1 ;  /* 0x0000000414027824 */ /* 0x000fca00078e0201 */
[----:B------:R-:W2:Y:S04]  /*0f90*/  LDL.64 R12, [R2+0x18] ;  /* 0x00001800020c7983 */ /* 0x000ea80000100a00 */
[----:B------:R-:W3:Y:S04]  /*0fa0*/  LDL R14, [R2+0x3c] ;  /* 0x00003c00020e7983 */ /* 0x000ee80000100800 */
[----:B------:R-:W4:Y:S04]  /*0fb0*/  LDL.64 R8, [R2+0x10] ;  /* 0x0000100002087983 */ /* 0x000f280000100a00 */
[----:B------:R-:W5:Y:S04]  /*0fc0*/  LDL.64 R10, [R2+0x40] ;  /* 0x00004000020a7983 */ /* 0x000f680000100a00 */
[----:B------:R-:W5:Y:S04]  /*0fd0*/  LDL.64 R6, [R2+0x20] ;  /* 0x0000200002067983 */ /* 0x000f680000100a00 */
[----:B------:R0:W5:Y:S01]  /*0fe0*/  LDL R19, [R2+0x48] ;  /* 0x0000480002137983 */ /* 0x0001620000100800 */
[----:B------:R-:W-:-:S02]  /*0ff0*/  VIADD R20, R20, 0x4 ;  /* 0x0000000414147836 */ /* 0x000fc40000000000 */
[----:B--2---:R-:W-:Y:S02]  /*1000*/  IMAD R15, R12, R5, RZ ;  /* 0x000000050c0f7224 */ /* 0x004fe400078e02ff */
[----:B------:R-:W-:Y:S02]  /*1010*/  IMAD R13, R5, R13, RZ ;  /* 0x0000000d050d7224 */ /* 0x000fe400078e02ff */
[C---:B---3--:R-:W-:Y:S02]  /*1020*/  IMAD R12, R14.reuse, R5, RZ ;  /* 0x000000050e0c7224 */ /* 0x048fe400078e02ff */
[----:B------:R-:W-:Y:S02]  /*1030*/  IMAD R17, R14, R15, R0 ;  /* 0x0000000f0e117224 */ /* 0x000fe400078e0200 */
[----:B----4-:R-:W-:Y:S02]  /*1040*/  IMAD R8, R8, R12, R3 ;  /* 0x0000000c08087224 */ /* 0x010fe400078e0203 */
[----:B-----5:R-:W-:-:S02]  /*1050*/  IMAD R0, R10, R5, RZ ;  /* 0x000000050a007224 */ /* 0x020fc400078e02ff */
[----:B------:R-:W-:Y:S02]  /*1060*/  IMAD R10, R10, R13, R17 ;  /* 0x0000000d0a0a7224 */ /* 0x000fe400078e0211 */
[----:B------:R-:W-:Y:S02]  /*1070*/  IMAD R6, R6, R5, RZ ;  /* 0x0000000506067224 */ /* 0x000fe400078e02ff */
[----:B------:R-:W-:Y:S02]  /*1080*/  IMAD R0, R0, R9, R8 ;  /* 0x0000000900007224 */ /* 0x000fe400078e0208 */
[----:B------:R-:W-:Y:S02]  /*1090*/  IMAD R6, R6, R11, R10 ;  /* 0x0000000b06067224 */ /* 0x000fe400078e020a */
[----:B------:R-:W-:Y:S02]  /*10a0*/  IMAD R7, R5, R7, RZ ;  /* 0x0000000705077224 */ /* 0x000fe400078e02ff */
[----:B0-----:R-:W-:-:S02]  /*10b0*/  IMAD R2, R15, R11, R0 ;  /* 0x0000000b0f027224 */ /* 0x001fc400078e0200 */
[----:B------:R-:W-:Y:S02]  /*10c0*/  IMAD R0, R19, R7, R6 ;  /* 0x0000000713007224 */ /* 0x000fe400078e0206 */
[----:B------:R-:W-:-:S07]  /*10d0*/  IMAD R3, R13, R19, R2 ;  /* 0x000000130d037224 */ /* 0x000fce00078e0202 */
.L_x_7:
[----:B------:R-:W-:Y:S05]  /*10e0*/  @!P1 BRA `(.L_x_4) ;  /* 0x0000000000649947 */ /* 0x000fea0003800000 */
[----:B------:R-:W-:Y:S02]  /*10f0*/  ISETP.NE.AND P0, PT, R16, 0x1, PT ;  /* 0x000000011000780c */ /* 0x000fe40003f05270 */
[----:B------:R-:W-:-:S04]  /*1100*/  LOP3.LUT R4, R4, 0x1, RZ, 0xc0, !PT ;  /* 0x0000000104047812 */ /* 0x000fc800078ec0ff */
[----:B------:R-:W-:-:S07]  /*1110*/  ISETP.NE.U32.AND P1, PT, R4, 0x1, PT ;  /* 0x000000010400780c */ /* 0x000fce0003f25070 */
[C---:B------:R-:W-:Y:S02]  /*1120*/  @P0 IMAD R11, R20.reuse, 0x4, R1 ;  /* 0x00000004140b0824 */ /* 0x040fe400078e0201 */
[----:B------:R-:W-:-:S03]  /*1130*/  @P0 VIADD R20, R20, 0x2 ;  /* 0x0000000214140836 */ /* 0x000fc60000000000 */
[----:B------:R-:W2:Y:S01]  /*1140*/  @P0 LDL.64 R6, [R11+0x18] ;  /* 0x000018000b060983 */ /* 0x000ea20000100a00 */
[----:B------:R-:W-:-:S03]  /*1150*/  @!P1 IMAD R20, R20, 0x4, R1 ;  /* 0x0000000414149824 */ /* 0x000fc600078e0201 */
[----:B------:R-:W3:Y:S04]  /*1160*/  @P0 LDL R12, [R11+0x3c] ;  /* 0x00003c000b0c0983 */ /* 0x000ee80000100800 */
[----:B------:R-:W4:Y:S04]  /*1170*/  @P0 LDL.64 R8, [R11+0x10] ;  /* 0x000010000b080983 */ /* 0x000f280000100a00 */
[----:B------:R-:W5:Y:S04]  /*1180*/  @P0 LDL R14, [R11+0x40] ;  /* 0x000040000b0e0983 */ /* 0x000f680000100800 */
[----:B------:R-:W5:Y:S04]  /*1190*/  @!P1 LDL R2, [R20+0x18] ;  /* 0x0000180014029983 */ /* 0x000f680000100800 */
[----:B------:R-:W5:Y:S04]  /*11a0*/  @!P1 LDL R4, [R20+0x3c] ;  /* 0x00003c0014049983 */ /* 0x000f680000100800 */
[----:B------:R-:W5:Y:S01]  /*11b0*/  @!P1 LDL R10, [R20+0x10] ;  /* 0x00001000140a9983 */ /* 0x000f620000100800 */
[----:B--2---:R-:W-:-:S02]  /*11c0*/  @P0 IMAD R13, R6, R5, RZ ;  /* 0x00000005060d0224 */ /* 0x004fc400078e02ff */
[----:B------:R-:W-:Y:S02]  /*11d0*/  @P0 IMAD R7, R5, R7, RZ ;  /* 0x0000000705070224 */ /* 0x000fe400078e02ff */
[C---:B---3--:R-:W-:Y:S02]  /*11e0*/  @P0 IMAD R6, R12.reuse, R5, RZ ;  /* 0x000000050c060224 */ /* 0x048fe400078e02ff */
[----:B------:R-:W-:Y:S02]  /*11f0*/  @P0 IMAD R13, R12, R13, R0 ;  /* 0x0000000d0c0d0224 */ /* 0x000fe400078e0200 */
[----:B----4-:R-:W-:Y:S02]  /*1200*/  @P0 IMAD R6, R8, R6, R3 ;  /* 0x0000000608060224 */ /* 0x010fe400078e0203 */
[C---:B-----5:R-:W-:Y:S02]  /*1210*/  @P0 IMAD R8, R14.reuse, R5, RZ ;  /* 0x000000050e080224 */ /* 0x060fe400078e02ff */
[----:B------:R-:W-:-:S02]  /*1220*/  @P0 IMAD R0, R14, R7, R13 ;  /* 0x000000070e000224 */ /* 0x000fc400078e020d */
[----:B------:R-:W-:Y:S02]  /*1230*/  @!P1 IMAD R7, R2, R5, RZ ;  /* 0x0000000502079224 */ /* 0x000fe400078e02ff */
[----:B------:R-:W-:Y:S02]  /*1240*/  @P0 IMAD R3, R8, R9, R6 ;  /* 0x0000000908030224 */ /* 0x000fe400078e0206 */
[C---:B------:R-:W-:Y:S02]  /*1250*/  @!P1 IMAD R2, R4.reuse, R5, RZ ;  /* 0x0000000504029224 */ /* 0x040fe400078e02ff */
[----:B------:R-:W-:Y:S02]  /*1260*/  @!P1 IMAD R0, R4, R7, R0 ;  /* 0x0000000704009224 */ /* 0x000fe400078e0200 */
[----:B------:R-:W-:-:S07]  /*1270*/  @!P1 IMAD R3, R10, R2, R3 ;  /* 0x000000020a039224 */ /* 0x000fce00078e0203 */
.L_x_4:
[----:B------:R-:W0:Y:S02]  /*1280*/  LDCU UR5, c[0x0][0x3b4] ;  /* 0x00007680ff0577ac */ /* 0x000e240008000800 */
[----:B0-----:R-:W-:-:S09]  /*1290*/  UISETP.GE.AND UP0, UPT, UR5, 0x1, UPT ;  /* 0x000000010500788c */ /* 0x001fd2000bf06270 */
[----:B------:R-:W-:Y:S05]  /*12a0*/  BRA.U !UP0, `(.L_x_8) ;  /* 0x00000019086c7547 */ /* 0x000fea000b800000 */
[----:B------:R-:W-:Y:S01]  /*12b0*/  UISETP.GE.U32.AND UP0, UPT, UR5, 0x4, UPT ;  /* 0x000000040500788c */ /* 0x000fe2000bf06070 */
[----:B------:R-:W-:Y:S01]  /*12c0*/  SHF.R.S32.HI R5, RZ, 0x1f, R5 ;  /* 0x0000001fff057819 */ /* 0x000fe20000011405 */
[----:B------:R-:W-:Y:S01]  /*12d0*/  ULOP3.LUT UR6, UR5, 0x3, URZ, 0xc0, !UPT ;  /* 0x0000000305067892 */ /* 0x000fe2000f8ec0ff */
[----:B------:R-:W-:Y:S01]  /*12e0*/  SHF.R.S32.HI R2, RZ, 0x1f, R3 ;  /* 0x0000001fff027819 */ /* 0x000fe20000011403 */
[----:B------:R-:W-:Y:S01]  /*12f0*/  UMOV UR4, URZ ;  /* 0x000000ff00047c82 */ /* 0x000fe20008000000 */
[----:B------:R-:W-:-:S04]  /*1300*/  SHF.R.S32.HI R4, RZ, 0x1f, R0 ;  /* 0x0000001fff047819 */ /* 0x000fc80000011400 */
[----:B------:R-:W-:Y:S05]  /*1310*/  BRA.U !UP0, `(.L_x_9) ;  /* 0x0000001108fc7547 */ /* 0x000fea000b800000 */
[----:B------:R-:W-:-:S03]  /*1320*/  ULOP3.LUT UR4, UR5, 0x7ffffffc, URZ, 0xc0, !UPT ;  /* 0x7ffffffc05047892 */ /* 0x000fc6000f8ec0ff */
[----:B------:R-:W-:-:S09]  /*1330*/  UMOV UR5, URZ ;  /* 0x000000ff00057c82 */ /* 0x000fd20008000000 */
.L_x_22:
[----:B0-----:R-:W0:Y:S02]  /*1340*/  LDC R6, c[0x0][0x3ac] ;  /* 0x0000eb00ff067b82 */ /* 0x001e240000000800 */
[C---:B0-----:R-:W-:Y:S01]  /*1350*/  ISETP.NE.AND P2, PT, R6.reuse, RZ, PT ;  /* 0x000000ff0600720c */ /* 0x041fe20003f45270 */
[----:B------:R-:W-:Y:S01]  /*1360*/  IMAD R7, R6, UR5, RZ ;  /* 0x0000000506077c24 */ /* 0x000fe2000f8e02ff */
[----:B------:R-:W-:-:S04]  /*1370*/  UIADD3 UR5, UPT, UPT, UR5, 0x4, URZ ;  /* 0x0000000405057890 */ /* 0x000fc8000fffe0ff */
[----:B------:R-:W-:-:S07]  /*1380*/  UISETP.NE.AND UP0, UPT, UR5, UR4, UPT ;  /* 0x000000040500728c */ /* 0x000fce000bf05270 */
[----:B--234-:R-:W-:Y:S05]  /*1390*/  @!P2 BRA `(.L_x_10) ;  /* 0x000000040030a947 */ /* 0x01cfea0003800000 */
[----:B------:R-:W0:Y:S01]  /*13a0*/  LDC.64 R10, c[0x0][0x388] ;  /* 0x0000e200ff0a7b82 */ /* 0x000e220000000a00 */
[----:B------:R-:W-:Y:S01]  /*13b0*/  ISETP.GT.U32.AND P0, PT, R6, RZ, PT ;  /* 0x000000ff0600720c */ /* 0x000fe20003f04070 */
[----:B------:R-:W-:Y:S01]  /*13c0*/  IMAD.MOV.U32 R17, RZ, RZ, RZ ;  /* 0x000000ffff117224 */ /* 0x000fe200078e00ff */
[----:B------:R-:W-:Y:S01]  /*13d0*/  SHF.R.S32.HI R21, RZ, 0x1f, R7 ;  /* 0x0000001fff157819 */ /* 0x000fe20000011407 */
[----:B------:R-:W-:Y:S01]  /*13e0*/  IMAD.MOV.U32 R14, RZ, RZ, RZ ;  /* 0x000000ffff0e7224 */ /* 0x000fe200078e00ff */
[----:B------:R-:W-:Y:S02]  /*13f0*/  ISETP.GT.U32.AND.EX P0, PT, R5, RZ, PT, P0 ;  /* 0x000000ff0500720c */ /* 0x000fe40003f04100 */
[----:B------:R-:W-:Y:S01]  /*1400*/  IADD3 R15, P1, PT, R7, R0, RZ ;  /* 0x00000000070f7210 */ /* 0x000fe20007f3e0ff */
[----:B------:R-:W2:Y:S04]  /*1410*/  LDC.64 R8, c[0x0][0x380] ;  /* 0x0000e000ff087b82 */ /* 0x000ea80000000a00 */
[----:B------:R-:W-:-:S06]  /*1420*/  IMAD.X R19, R4, 0x1, R21, P1 ;  /* 0x0000000104137824 */ /* 0x000fcc00008e0615 */
[----:B0-----:R-:W-:-:S04]  /*1430*/  @!P0 IADD3 R10, P1, P3, R15, R10, R17 ;  /* 0x0000000a0f0a8210 */ /* 0x001fc80007b3e011 */
[----:B------:R-:W-:-:S05]  /*1440*/  @!P0 IADD3.X R11, PT, PT, R19, R11, R14, P1, P3 ;  /* 0x0000000b130b8210 */ /* 0x000fca0000fe640e */
[----:B-1----:R2:W3:Y:S01]  /*1450*/  @!P0 LDG.E.U8 R13, desc[UR8][R10.64] ;  /* 0x000000080a0d8981 */ /* 0x0024e2000c1e1100 */
[----:B------:R-:W-:-:S05]  /*1460*/  IADD3 R16, P1, PT, R7, R3, RZ ;  /* 0x0000000307107210 */ /* 0x000fca0007f3e0ff */
[----:B------:R-:W-:Y:S01]  /*1470*/  IMAD.X R21, R2, 0x1, R21, P1 ;  /* 0x0000000102157824 */ /* 0x000fe200008e0615 */
[----:B--2---:R-:W-:Y:S01]  /*1480*/  @!P0 IADD3 R10, P1, P3, R16, R8, R17 ;  /* 0x00000008100a8210 */ /* 0x004fe20007b3e011 */
[----:B------:R-:W-:-:S03]  /*1490*/  @!P0 IMAD.MOV.U32 R17, RZ, RZ, 0x1 ;  /* 0x00000001ff118424 */ /* 0x000fc600078e00ff */
[----:B------:R-:W-:Y:S01]  /*14a0*/  @!P0 IADD3.X R11, PT, PT, R21, R9, R14, P1, P3 ;  /* 0x00000009150b8210 */ /* 0x000fe20000fe640e */
[----:B------:R-:W-:Y:S01]  /*14b0*/  @!P0 IMAD.MOV.U32 R14, RZ, RZ, RZ ;  /* 0x000000ffff0e8224 */ /* 0x000fe200078e00ff */
[----:B------:R-:W-:Y:S01]  /*14c0*/  IADD3 R12, P4, PT, -R17, R6, RZ ;  /* 0x00000006110c7210 */ /* 0x000fe20007f9e1ff */
[----:B------:R-:W0:Y:S01]  /*14d0*/  LDC.64 R8, c[0x0][0x388] ;  /* 0x0000e200ff087b82 */ /* 0x000e220000000a00 */
[----:B------:R-:W-:Y:S02]  /*14e0*/  ISETP.GT.U32.AND P3, PT, R6, R17, PT ;  /* 0x000000110600720c */ /* 0x000fe40003f64070 */
[----:B------:R-:W-:Y:S01]  /*14f0*/  ISETP.LE.U32.AND P1, PT, R12, 0x3, PT ;  /* 0x000000030c00780c */ /* 0x000fe20003f23070 */
[C---:B------:R-:W-:Y:S01]  /*1500*/  IMAD.X R12, R5.reuse, 0x1, ~R14, P4 ;  /* 0x00000001050c7824 */ /* 0x040fe200020e0e0e */
[----:B------:R-:W-:-:S04]  /*1510*/  ISETP.GT.U32.AND.EX P3, PT, R5, R14, PT, P3 ;  /* 0x0000000e0500720c */ /* 0x000fc80003f64130 */
[----:B------:R-:W-:Y:S01]  /*1520*/  ISETP.LE.U32.OR.EX P1, PT, R12, RZ, !P3, P1 ;  /* 0x000000ff0c00720c */ /* 0x000fe20005f23510 */
[----:B---3--:R1:W-:-:S12]  /*1530*/  @!P0 STG.E.U8 desc[UR8][R10.64], R13 ;  /* 0x0000000d0a008986 */ /* 0x0083d8000c101108 */
[----:B0-----:R-:W-:Y:S05]  /*1540*/  @P1 BRA `(.L_x_11) ;  /* 0x0000000000541947 */ /* 0x001fea0003800000 */
[----:B------:R-:W-:Y:S01]  /*1550*/  IADD3 R18, P1, PT, R6, -0x3, RZ ;  /* 0xfffffffd06127810 */ /* 0x000fe20007f3e0ff */
[----:B------:R-:W0:Y:S01]  /*1560*/  LDCU.128 UR12, c[0x0][0x380] ;  /* 0x00007000ff0c77ac */ /* 0x000e220008000c00 */
[----:B------:R-:W-:Y:S02]  /*1570*/  PLOP3.LUT P0, PT, PT, PT, PT, 0x8, 0x80 ;  /* 0x000000000080781c */ /* 0x000fe40003f0e170 */
[----:B------:R-:W-:-:S11]  /*1580*/  IADD3.X R20, PT, PT, R5, -0x1, RZ, P1, !PT ;  /* 0xffffffff05147810 */ /* 0x000fd60000ffe4ff */
.L_x_12:
[----:B01----:R-:W-:-:S04]  /*1590*/  IADD3 R10, P1, P3, R15, UR14, R17 ;  /* 0x0000000e0f0a7c10 */ /* 0x003fc8000fb3e011 */
[----:B------:R-:W-:-:S05]  /*15a0*/  IADD3.X R11, PT, PT, R19, UR15, R14, P1, P3 ;  /* 0x0000000f130b7c10 */ /* 0x000fca0008fe640e */
[----:B--2---:R-:W2:Y:S01]  /*15b0*/  LDG.E.U8 R23, desc[UR8][R10.64] ;  /* 0x000000080a177981 */ /* 0x004ea2000c1e1100 */
[----:B------:R-:W-:-:S04]  /*15c0*/  IADD3 R12, P1, P3, R16, UR12, R17 ;  /* 0x0000000c100c7c10 */ /* 0x000fc8000fb3e011 */
[----:B------:R-:W-:-:S05]  /*15d0*/  IADD3.X R13, PT, PT, R21, UR13, R14, P1, P3 ;  /* 0x0000000d150d7c10 */ /* 0x000fca0008fe640e */
[----:B--2---:R2:W-:Y:S04]  /*15e0*/  STG.E.U8 desc[UR8][R12.64], R23 ;  /* 0x000000170c007986 */ /* 0x0045e8000c101108 */
[----:B------:R-:W3:Y:S04]  /*15f0*/  LDG.E.U8 R25, desc[UR8][R10.64+0x1] ;  /* 0x000001080a197981 */ /* 0x000ee8000c1e1100 */
[----:B---3--:R2:W-:Y:S04]  /*1600*/  STG.E.U8 desc[UR8][R12.64+0x1], R25 ;  /* 0x000001190c007986 */ /* 0x0085e8000c101108 */
[----:B------:R-:W3:Y:S01]  /*1610*/  LDG.E.U8 R27, desc[UR8][R10.64+0x2] ;  /* 0x000002080a1b7981 */ /* 0x000ee2000c1e1100 */
[----:B------:R-:W-:-:S04]  /*1620*/  IADD3 R17, P3, PT, R17, 0x4, RZ ;  /* 0x0000000411117810 */ /* 0x000fc80007f7e0ff */
[----:B------:R-:W-:Y:S01]  /*1630*/  ISETP.GE.U32.AND P1, PT, R17, R18, PT ;  /* 0x000000121100720c */ /* 0x000fe20003f26070 */
[----:B------:R-:W-:-:S05]  /*1640*/  IMAD.X R14, RZ, RZ, R14, P3 ;  /* 0x000000ffff0e7224 */ /* 0x000fca00018e060e */
[----:B------:R-:W-:Y:S01]  /*1650*/  ISETP.GE.U32.AND.EX P1, PT, R14, R20, PT, P1 ;  /* 0x000000140e00720c */ /* 0x000fe20003f26110 */
[----:B---3--:R2:W-:Y:S04]  /*1660*/  STG.E.U8 desc[UR8][R12.64+0x2], R27 ;  /* 0x0000021b0c007986 */ /* 0x0085e8000c101108 */
[----:B------:R-:W3:Y:S04]  /*1670*/  LDG.E.U8 R29, desc[UR8][R10.64+0x3] ;  /* 0x000003080a1d7981 */ /* 0x000ee8000c1e1100 */
[----:B---3--:R2:W-:Y:S04]  /*1680*/  STG.E.U8 desc[UR8][R12.64+0x3], R29 ;  /* 0x0000031d0c007986 */ /* 0x0085e8000c101108 */
[----:B------:R-:W-:Y:S05]  /*1690*/  @!P1 BRA `(.L_x_12) ;  /* 0xfffffffc00bc9947 */ /* 0x000fea000383ffff */
.L_x_11:
[----:B-1----:R-:W-:Y:S02]  /*16a0*/  IADD3 R10, P4, PT, -R17, R6, RZ ;  /* 0x00000006110a7210 */ /* 0x002fe40007f9e1ff */
[----:B------:R-:W-:Y:S02]  /*16b0*/  ISETP.GT.U32.AND P3, PT, R6, R17, PT ;  /* 0x000000110600720c */ /* 0x000fe40003f64070 */
[----:B------:R-:W-:Y:S01]  /*16c0*/  ISETP.LE.U32.AND P1, PT, R10, 0x1, PT ;  /* 0x000000010a00780c */ /* 0x000fe20003f23070 */
[C---:B------:R-:W-:Y:S01]  /*16d0*/  IMAD.X R10, R5.reuse, 0x1, ~R14, P4 ;  /* 0x00000001050a7824 */ /* 0x040fe200020e0e0e */
[----:B------:R-:W-:-:S04]  /*16e0*/  ISETP.GT.U32.AND.EX P3, PT, R5, R14, PT, P3 ;  /* 0x0000000e0500720c */ /* 0x000fc80003f64130 */
[----:B------:R-:W-:Y:S02]  /*16f0*/  ISETP.LE.U32.OR.EX P1, PT, R10, RZ, !P3, P1 ;  /* 0x000000ff0a00720c */ /* 0x000fe40005f23510 */
[----:B------:R-:W0:Y:S11]  /*1700*/  LDC.64 R10, c[0x0][0x380] ;  /* 0x0000e000ff0a7b82 */ /* 0x000e360000000a00 */
[----:B------:R-:W-:-:S04]  /*1710*/  @!P1 IADD3 R8, P3, P4, R15, R8, R17 ;  /* 0x000000080f089210 */ /* 0x000fc80007c7e011 */
[----:B------:R-:W-:-:S05]  /*1720*/  @!P1 IADD3.X R9, PT, PT, R19, R9, R14, P3, P4 ;  /* 0x0000000913099210 */ /* 0x000fca0001fe840e */
[----:B--2---:R-:W2:Y:S01]  /*1730*/  @!P1 LDG.E.U8 R13, desc[UR8][R8.64] ;  /* 0x00000008080d9981 */ /* 0x004ea2000c1e1100 */
[----:B0-----:R-:W-:-:S04]  /*1740*/  @!P1 IADD3 R10, P3, P4, R16, R10, R17 ;  /* 0x0000000a100a9210 */ /* 0x001fc80007c7e011 */
[----:B------:R-:W-:-:S05]  /*1750*/  @!P1 IADD3.X R11, PT, PT, R21, R11, R14, P3, P4 ;  /* 0x0000000b150b9210 */ /* 0x000fca0001fe840e */
[----:B--2---:R0:W-:Y:S04]  /*1760*/  @!P1 STG.E.U8 desc[UR8][R10.64], R13 ;  /* 0x0000000d0a009986 */ /* 0x0041e8000c101108 */
[----:B------:R-:W2:Y:S01]  /*1770*/  @!P1 LDG.E.U8 R23, desc[UR8][R8.64+0x1] ;  /* 0x0000010808179981 */ /* 0x000ea2000c1e1100 */
[----:B------:R-:W-:Y:S02]  /*1780*/  @!P1 IADD3 R17, P3, PT, R17, 0x2, RZ ;  /* 0x0000000211119810 */ /* 0x000fe40007f7e0ff */
[----:B------:R-:W-:-:S03]  /*1790*/  @!P1 PLOP3.LUT P0, PT, PT, PT, PT, 0x8, 0x80 ;  /* 0x000000000080981c */ /* 0x000fc60003f0e170 */
[----:B------:R-:W-:Y:S01]  /*17a0*/  @!P1 IMAD.X R14, RZ, RZ, R14, P3 ;  /* 0x000000ffff0e9224 */ /* 0x000fe200018e060e */
[----:B--2---:R0:W-:Y:S01]  /*17b0*/  @!P1 STG.E.U8 desc[UR8][R10.64+0x1], R23 ;  /* 0x000001170a009986 */ /* 0x0041e2000c101108 */
[----:B------:R-:W-:-:S04]  /*17c0*/  ISETP.LT.U32.AND P1, PT, R17, R6, PT ;  /* 0x000000061100720c */ /* 0x000fc80003f21070 */
[----:B------:R-:W-:-:S13]  /*17d0*/  ISETP.LT.U32.OR.EX P0, PT, R14, R5, P0, P1 ;  /* 0x000000050e00720c */ /* 0x000fda0000701510 */
[----:B0-----:R-:W-:Y:S05]  /*17e0*/  @!P0 BRA `(.L_x_10) ;  /* 0x00000000001c8947 */ /* 0x001fea0003800000 */
[----:B------:R-:W0:Y:S02]  /*17f0*/  LDCU.128 UR12, c[0x0][0x380] ;  /* 0x00007000ff0c77ac */ /* 0x000e240008000c00 */
[----:B0-----:R-:W-:-:S04]  /*1800*/  IADD3 R8, P0, P1, R15, UR14, R17 ;  /* 0x0000000e0f087c10 */ /* 0x001fc8000f91e011 */
[----:B------:R-:W-:-:S06]  /*1810*/  IADD3.X R9, PT, PT, R19, UR15, R14, P0, P1 ;  /* 0x0000000f13097c10 */ /* 0x000fcc00087e240e */
[----:B------:R-:W2:Y:S01]  /*1820*/  LDG.E.U8 R9, desc[UR8][R8.64] ;  /* 0x0000000808097981 */ /* 0x000ea2000c1e1100 */
[----:B------:R-:W-:-:S04]  /*1830*/  IADD3 R16, P0, P1, R16, UR12, R17 ;  /* 0x0000000c10107c10 */ /* 0x000fc8000f91e011 */
[----:B------:R-:W-:-:S05]  /*1840*/  IADD3.X R17, PT, PT, R21, UR13, R14, P0, P1 ;  /* 0x0000000d15117c10 */ /* 0x000fca00087e240e */
[----:B--2---:R0:W-:Y:S04]  /*1850*/  STG.E.U8 desc[UR8][R16.64], R9 ;  /* 0x0000000910007986 */ /* 0x0041e8000c101108 */
.L_x_10:
[----:B------:R-:W-:Y:S01]  /*1860*/  IMAD.IADD R7, R7, 0x1, R6 ;  /* 0x0000000107077824 */ /* 0x000fe200078e0206 */
[----:B------:R-:W-:Y:S06]  /*1870*/  @!P2 BRA `(.L_x_13) ;  /* 0x000000040030a947 */ /* 0x000fec0003800000 */
[----:B------:R-:W2:Y:S01]  /*1880*/  LDC.64 R10, c[0x0][0x388] ;  /* 0x0000e200ff0a7b82 */ /* 0x000ea20000000a00 */
[----:B------:R-:W-:Y:S01]  /*1890*/  ISETP.GT.U32.AND P0, PT, R6, RZ, PT ;  /* 0x000000ff0600720c */ /* 0x000fe20003f04070 */
[----:B0-----:R-:W-:Y:S01]  /*18a0*/  IMAD.MOV.U32 R17, RZ, RZ, RZ ;  /* 0x000000ffff117224 */ /* 0x001fe200078e00ff */
[----:B------:R-:W-:Y:S01]  /*18b0*/  SHF.R.S32.HI R21, RZ, 0x1f, R7 ;  /* 0x0000001fff157819 */ /* 0x000fe20000011407 */
[----:B------:R-:W-:Y:S01]  /*18c0*/  IMAD.MOV.U32 R14, RZ, RZ, RZ ;  /* 0x000000ffff0e7224 */ /* 0x000fe200078e00ff */
[----:B------:R-:W-:Y:S02]  /*18d0*/  ISETP.GT.U32.AND.EX P0, PT, R5, RZ, PT, P0 ;  /* 0x000000ff0500720c */ /* 0x000fe40003f04100 */
[----:B------:R-:W-:Y:S01]  /*18e0*/  IADD3 R15, P1, PT, R7, R0, RZ ;  /* 0x00000000070f7210 */ /* 0x000fe20007f3e0ff */
[----:B------:R-:W0:Y:S04]  /*18f0*/  LDC.64 R8, c[0x0][0x380] ;  /* 0x0000e000ff087b82 */ /* 0x000e280000000a00 */
[----:B------:R-:W-:-:S06]  /*1900*/  IMAD.X R19, R4, 0x1, R21, P1 ;  /* 0x0000000104137824 */ /* 0x000fcc00008e0615 */
[----:B--2---:R-:W-:-:S04]  /*1910*/  @!P0 IADD3 R10, P1, P3, R15, R10, R17 ;  /* 0x0000000a0f0a8210 */ /* 0x004fc80007b3e011 */
[----:B------:R-:W-:-:S05]  /*1920*/  @!P0 IADD3.X R11, PT, PT, R19, R11, R14, P1, P3 ;  /* 0x0000000b130b8210 */ /* 0x000fca0000fe640e */
[----:B-1----:R0:W2:Y:S01]  /*1930*/  @!P0 LDG.E.U8 R13, desc[UR8][R10.64] ;  /* 0x000000080a0d8981 */ /* 0x0020a2000c1e1100 */
[----:B------:R-:W-:-:S05]  /*1940*/  IADD3 R16, P1, PT, R7, R3, RZ ;  /* 0x0000000307107210 */ /* 0x000fca0007f3e0ff */
[----:B------:R-:W-:Y:S01]  /*1950*/  IMAD.X R21, R2, 0x1, R21, P1 ;  /* 0x0000000102157824 */ /* 0x000fe200008e0615 */
[----:B0-----:R-:W-:Y:S01]  /*1960*/  @!P0 IADD3 R10, P1, P3, R16, R8, R17 ;  /* 0x00000008100a8210 */ /* 0x001fe20007b3e011 */
        /* <DEDUP_REMOVED lines=10> */
[----:B--2---:R1:W-:-:S12]  /*1a10*/  @!P0 STG.E.U8 desc[UR8][R10.64], R13 ;  /* 0x0000000d0a008986 */ /* 0x0043d8000c101108 */
[----:B0-----:R-:W-:Y:S05]  /*1a20*/  @P1 BRA `(.L_x_14) ;  /* 0x0000000000541947 */ /* 0x001fea0003800000 */
[----:B------:R-:W-:Y:S01]  /*1a30*/  IADD3 R18, P1, PT, R6, -0x3, RZ ;  /* 0xfffffffd06127810 */ /* 0x000fe20007f3e0ff */
[----:B------:R-:W0:Y:S01]  /*1a40*/  LDCU.128 UR12, c[0x0][0x380] ;  /* 0x00007000ff0c77ac */ /* 0x000e220008000c00 */
[----:B------:R-:W-:Y:S02]  /*1a50*/  PLOP3.LUT P0, PT, PT, PT, PT, 0x8, 0x80 ;  /* 0x000000000080781c */ /* 0x000fe40003f0e170 */
[----:B------:R-:W-:-:S11]  /*1a60*/  IADD3.X R20, PT, PT, R5, -0x1, RZ, P1, !PT ;  /* 0xffffffff05147810 */ /* 0x000fd60000ffe4ff */
.L_x_15:
        /* <DEDUP_REMOVED lines=17> */
.L_x_14:
        /* <DEDUP_REMOVED lines=13> */
[----:B------:R-:W3:Y:S01]  /*1c50*/  @!P1 LDG.E.U8 R23, desc[UR8][R8.64+0x1] ;  /* 0x0000010808179981 */ /* 0x000ee2000c1e1100 */
[----:B------:R-:W-:Y:S02]  /*1c60*/  @!P1 IADD3 R17, P3, PT, R17, 0x2, RZ ;  /* 0x0000000211119810 */ /* 0x000fe40007f7e0ff */
[----:B------:R-:W-:-:S03]  /*1c70*/  @!P1 PLOP3.LUT P0, PT, PT, PT, PT, 0x8, 0x80 ;  /* 0x000000000080981c */ /* 0x000fc60003f0e170 */
[----:B------:R-:W-:Y:S01]  /*1c80*/  @!P1 IMAD.X R14, RZ, RZ, R14, P3 ;  /* 0x000000ffff0e9224 */ /* 0x000fe200018e060e */
[----:B---3--:R2:W-:Y:S01]  /*1c90*/  @!P1 STG.E.U8 desc[UR8][R10.64+0x1], R23 ;  /* 0x000001170a009986 */ /* 0x0085e2000c101108 */
[----:B------:R-:W-:-:S04]  /*1ca0*/  ISETP.LT.U32.AND P1, PT, R17, R6, PT ;  /* 0x000000061100720c */ /* 0x000fc80003f21070 */
[----:B------:R-:W-:-:S13]  /*1cb0*/  ISETP.LT.U32.OR.EX P0, PT, R14, R5, P0, P1 ;  /* 0x000000050e00720c */ /* 0x000fda0000701510 */
[----:B--2---:R-:W-:Y:S05]  /*1cc0*/  @!P0 BRA `(.L_x_13) ;  /* 0x00000000001c8947 */ /* 0x004fea0003800000 */
[----:B------:R-:W0:Y:S02]  /*1cd0*/  LDCU.128 UR12, c[0x0][0x380] ;  /* 0x00007000ff0c77ac */ /* 0x000e240008000c00 */
[----:B0-----:R-:W-:-:S04]  /*1ce0*/  IADD3 R8, P0, P1, R15, UR14, R17 ;  /* 0x0000000e0f087c10 */ /* 0x001fc8000f91e011 */
[----:B------:R-:W-:-:S06]  /*1cf0*/  IADD3.X R9, PT, PT, R19, UR15, R14, P0, P1 ;  /* 0x0000000f13097c10 */ /* 0x000fcc00087e240e */
[----:B------:R-:W2:Y:S01]  /*1d00*/  LDG.E.U8 R9, desc[UR8][R8.64] ;  /* 0x0000000808097981 */ /* 0x000ea2000c1e1100 */
[----:B------:R-:W-:-:S04]  /*1d10*/  IADD3 R16, P0, P1, R16, UR12, R17 ;  /* 0x0000000c10107c10 */ /* 0x000fc8000f91e011 */
[----:B------:R-:W-:-:S05]  /*1d20*/  IADD3.X R17, PT, PT, R21, UR13, R14, P0, P1 ;  /* 0x0000000d15117c10 */ /* 0x000fca00087e240e */
[----:B--2---:R2:W-:Y:S04]  /*1d30*/  STG.E.U8 desc[UR8][R16.64], R9 ;  /* 0x0000000910007986 */ /* 0x0045e8000c101108 */
.L_x_13:
[----:B------:R-:W-:Y:S01]  /*1d40*/  IMAD.IADD R7, R7, 0x1, R6 ;  /* 0x0000000107077824 */ /* 0x000fe200078e0206 */
[----:B------:R-:W-:Y:S06]  /*1d50*/  @!P2 BRA `(.L_x_16) ;  /* 0x000000040030a947 */ /* 0x000fec0003800000 */
[----:B------:R-:W3:Y:S01]  /*1d60*/  LDC.64 R10, c[0x0][0x388] ;  /* 0x0000e200ff0a7b82 */ /* 0x000ee20000000a00 */
[----:B------:R-:W-:Y:S01]  /*1d70*/  ISETP.GT.U32.AND P0, PT, R6, RZ, PT ;  /* 0x000000ff0600720c */ /* 0x000fe20003f04070 */
[----:B0-2---:R-:W-:Y:S01]  /*1d80*/  IMAD.MOV.U32 R17, RZ, RZ, RZ ;  /* 0x000000ffff117224 */ /* 0x005fe200078e00ff */
[----:B------:R-:W-:Y:S01]  /*1d90*/  SHF.R.S32.HI R21, RZ, 0x1f, R7 ;  /* 0x0000001fff157819 */ /* 0x000fe20000011407 */
[----:B------:R-:W-:Y:S01]  /*1da0*/  IMAD.MOV.U32 R14, RZ, RZ, RZ ;  /* 0x000000ffff0e7224 */ /* 0x000fe200078e00ff */
[----:B------:R-:W-:Y:S02]  /*1db0*/  ISETP.GT.U32.AND.EX P0, PT, R5, RZ, PT, P0 ;  /* 0x000000ff0500720c */ /* 0x000fe40003f04100 */
[----:B------:R-:W-:Y:S01]  /*1dc0*/  IADD3 R15, P1, PT, R7, R0, RZ ;  /* 0x00000000070f7210 */ /* 0x000fe20007f3e0ff */
[----:B------:R-:W0:Y:S04]  /*1dd0*/  LDC.64 R8, c[0x0][0x380] ;  /* 0x0000e000ff087b82 */ /* 0x000e280000000a00 */
[----:B------:R-:W-:-:S06]  /*1de0*/  IMAD.X R19, R4, 0x1, R21, P1 ;  /* 0x0000000104137824 */ /* 0x000fcc00008e0615 */
[----:B---3--:R-:W-:-:S04]  /*1df0*/  @!P0 IADD3 R10, P1, P3, R15, R10, R17 ;  /* 0x0000000a0f0a8210 */ /* 0x008fc80007b3e011 */
        /* <DEDUP_REMOVED lines=21> */
.L_x_18:
        /* <DEDUP_REMOVED lines=17> */
.L_x_17:
        /* <DEDUP_REMOVED lines=20> */
[----:B---3--:R-:W-:Y:S05]  /*21a0*/  @!P0 BRA `(.L_x_16) ;  /* 0x00000000001c8947 */ /* 0x008fea0003800000 */
[----:B------:R-:W0:Y:S02]  /*21b0*/  LDCU.128 UR12, c[0x0][0x380] ;  /* 0x00007000ff0c77ac */ /* 0x000e240008000c00 */
[----:B0-----:R-:W-:-:S04]  /*21c0*/  IADD3 R8, P0, P1, R15, UR14, R17 ;  /* 0x0000000e0f087c10 */ /* 0x001fc8000f91e011 */
[----:B------:R-:W-:-:S06]  /*21d0*/  IADD3.X R9, PT, PT, R19, UR15, R14, P0, P1 ;  /* 0x0000000f13097c10 */ /* 0x000fcc00087e240e */
[----:B------:R-:W2:Y:S01]  /*21e0*/  LDG.E.U8 R9, desc[UR8][R8.64] ;  /* 0x0000000808097981 */ /* 0x000ea2000c1e1100 */
[----:B------:R-:W-:-:S04]  /*21f0*/  IADD3 R16, P0, P1, R16, UR12, R17 ;  /* 0x0000000c10107c10 */ /* 0x000fc8000f91e011 */
[----:B------:R-:W-:-:S05]  /*2200*/  IADD3.X R17, PT, PT, R21, UR13, R14, P0, P1 ;  /* 0x0000000d15117c10 */ /* 0x000fca00087e240e */
[----:B--2---:R3:W-:Y:S04]  /*2210*/  STG.E.U8 desc[UR8][R16.64], R9 ;  /* 0x0000000910007986 */ /* 0x0047e8000c101108 */
.L_x_16:
[----:B------:R-:W-:Y:S05]  /*2220*/  @!P2 BRA `(.L_x_19) ;  /* 0x000000040034a947 */ /* 0x000fea0003800000 */
[----:B0-23--:R-:W0:Y:S01]  /*2230*/  LDC.64 R8, c[0x0][0x388] ;  /* 0x0000e200ff087b82 */ /* 0x00de220000000a00 */
[----:B------:R-:W-:Y:S01]  /*2240*/  ISETP.GT.U32.AND P0, PT, R6, RZ, PT ;  /* 0x000000ff0600720c */ /* 0x000fe20003f04070 */
[----:B------:R-:W-:Y:S02]  /*2250*/  IMAD.IADD R20, R7, 0x1, R6 ;  /* 0x0000000107147824 */ /* 0x000fe400078e0206 */
[----:B------:R-:W-:Y:S01]  /*2260*/  IMAD.MOV.U32 R7, RZ, RZ, RZ ;  /* 0x000000ffff077224 */ /* 0x000fe200078e00ff */
[----:B------:R-:W-:Y:S01]  /*2270*/  ISETP.GT.U32.AND.EX P0, PT, R5, RZ, PT, P0 ;  /* 0x000000ff0500720c */ /* 0x000fe20003f04100 */
[----:B------:R-:W-:Y:S01]  /*2280*/  IMAD.MOV.U32 R16, RZ, RZ, RZ ;  /* 0x000000ffff107224 */ /* 0x000fe200078e00ff */
[----:B------:R-:W-:Y:S02]  /*2290*/  SHF.R.S32.HI R15, RZ, 0x1f, R20 ;  /* 0x0000001fff0f7819 */ /* 0x000fe40000011414 */
[----:B------:R-:W-:-:S05]  /*22a0*/  IADD3 R18, P1, PT, R20, R0, RZ ;  /* 0x0000000014127210 */ /* 0x000fca0007f3e0ff */
[----:B------:R-:W-:-:S04]  /*22b0*/  IMAD.X R14, R4, 0x1, R15, P1 ;  /* 0x00000001040e7824 */ /* 0x000fc800008e060f */
[----:B0-----:R-:W-:-:S04]  /*22c0*/  @!P0 IADD3 R10, P1, P2, R18, R8, R7 ;  /* 0x00000008120a8210 */ /* 0x001fc80007a3e007 */
[----:B------:R-:W-:Y:S02]  /*22d0*/  @!P0 IADD3.X R11, PT, PT, R14, R9, R16, P1, P2 ;  /* 0x000000090e0b8210 */ /* 0x000fe40000fe4410 */
[----:B------:R-:W0:Y:S03]  /*22e0*/  LDC.64 R8, c[0x0][0x380] ;  /* 0x0000e000ff087b82 */ /* 0x000e260000000a00 */
        /* <DEDUP_REMOVED lines=20> */
.L_x_21:
        /* <DEDUP_REMOVED lines=17> */
.L_x_20:
        /* <DEDUP_REMOVED lines=11> */
[--C-:B------:R-:W-:Y:S02]  /*25f0*/  @!P1 IADD3.X R11, PT, PT, R15, R11, R16.reuse, P2, P3 ;  /* 0x0000000b0f0b9210 */ /* 0x100fe400017e6410 */
[----:B------:R-:W-:Y:S02]  /*2600*/  @!P1 IADD3 R7, P3, PT, R7, 0x2, RZ ;  /* 0x0000000207079810 */ /* 0x000fe40007f7e0ff */
[----:B------:R-:W-:Y:S02]  /*2610*/  @!P1 PLOP3.LUT P0, PT, PT, PT, PT, 0x8, 0x80 ;  /* 0x000000000080981c */ /* 0x000fe40003f0e170 */
[----:B------:R-:W-:Y:S01]  /*2620*/  ISETP.LT.U32.AND P2, PT, R7, R6, PT ;  /* 0x000000060700720c */ /* 0x000fe20003f41070 */
[----:B------:R-:W-:Y:S01]  /*2630*/  @!P1 IMAD.X R16, RZ, RZ, R16, P3 ;  /* 0x000000ffff109224 */ /* 0x000fe200018e0610 */
[----:B--2---:R4:W-:Y:S04]  /*2640*/  @!P1 STG.E.U8 desc[UR8][R10.64], R13 ;  /* 0x0000000d0a009986 */ /* 0x0049e8000c101108 */
[----:B------:R-:W2:Y:S01]  /*2650*/  @!P1 LDG.E.U8 R17, desc[UR8][R8.64+0x1] ;  /* 0x0000010808119981 */ /* 0x000ea2000c1e1100 */
[----:B------:R-:W-:-:S03]  /*2660*/  ISETP.LT.U32.OR.EX P0, PT, R16, R5, P0, P2 ;  /* 0x000000051000720c */ /* 0x000fc60000701520 */
[----:B--2---:R4:W-:Y:S10]  /*2670*/  @!P1 STG.E.U8 desc[UR8][R10.64+0x1], R17 ;  /* 0x000001110a009986 */ /* 0x0049f4000c101108 */
[----:B------:R-:W-:Y:S05]  /*2680*/  @!P0 BRA `(.L_x_19) ;  /* 0x00000000001c8947 */ /* 0x000fea0003800000 */
[----:B------:R-:W0:Y:S02]  /*2690*/  LDCU.128 UR12, c[0x0][0x380] ;  /* 0x00007000ff0c77ac */ /* 0x000e240008000c00 */
[----:B0-----:R-:W-:-:S04]  /*26a0*/  IADD3 R18, P0, P1, R18, UR14, R7 ;  /* 0x0000000e12127c10 */ /* 0x001fc8000f91e007 */
[----:B------:R-:W-:-:S06]  /*26b0*/  IADD3.X R19, PT, PT, R14, UR15, R16, P0, P1 ;  /* 0x0000000f0e137c10 */ /* 0x000fcc00087e2410 */
[----:B------:R-:W2:Y:S01]  /*26c0*/  LDG.E.U8 R19, desc[UR8][R18.64] ;  /* 0x0000000812137981 */ /* 0x000ea2000c1e1100 */
[----:B------:R-:W-:-:S04]  /*26d0*/  IADD3 R20, P0, P1, R20, UR12, R7 ;  /* 0x0000000c14147c10 */ /* 0x000fc8000f91e007 */
[----:B------:R-:W-:-:S05]  /*26e0*/  IADD3.X R21, PT, PT, R15, UR13, R16, P0, P1 ;  /* 0x0000000d0f157c10 */ /* 0x000fca00087e2410 */
[----:B--2---:R0:W-:Y:S04]  /*26f0*/  STG.E.U8 desc[UR8][R20.64], R19 ;  /* 0x0000001314007986 */ /* 0x0041e8000c101108 */
.L_x_19:
[----:B------:R-:W-:Y:S05]  /*2700*/  BRA.U UP0, `(.L_x_22) ;  /* 0xffffffed000c7547 */ /* 0x000fea000b83ffff */
.L_x_9:
[----:B------:R-:W-:-:S09]  /*2710*/  UISETP.NE.AND UP0, UPT, UR6, URZ, UPT ;  /* 0x000000ff0600728c */ /* 0x000fd2000bf05270 */
[----:B------:R-:W-:Y:S05]  /*2720*/  BRA.U !UP0, `(.L_x_8) ;  /* 0x00000005084c7547 */ /* 0x000fea000b800000 */
[----:B------:R-:W5:Y:S01]  /*2730*/  LDCU.128 UR12, c[0x0][0x380] ;  /* 0x00007000ff0c77ac */ /* 0x000f620008000c00 */
[----:B------:R-:W-:Y:S01]  /*2740*/  UMOV UR5, URZ ;  /* 0x000000ff00057c82 */ /* 0x000fe20008000000 */
[----:B-----5:R-:W-:Y:S02]  /*2750*/  IADD3 R3, P0, PT, R3, UR12, RZ ;  /* 0x0000000c03037c10 */ /* 0x020fe4000ff1e0ff */
[----:B------:R-:W-:Y:S02]  /*2760*/  IADD3 R0, P1, PT, R0, UR14, RZ ;  /* 0x0000000e00007c10 */ /* 0x000fe4000ff3e0ff */
[----:B------:R-:W-:Y:S02]  /*2770*/  IADD3.X R2, PT, PT, R2, UR13, RZ, P0, !PT ;  /* 0x0000000d02027c10 */ /* 0x000fe400087fe4ff */
[----:B------:R-:W-:-:S09]  /*2780*/  IADD3.X R4, PT, PT, R4, UR15, RZ, P1, !PT ;  /* 0x0000000f04047c10 */ /* 0x000fd20008ffe4ff */
.L_x_26:
[----:B0-23--:R-:W0:Y:S01]  /*2790*/  LDC R16, c[0x0][0x3ac] ;  /* 0x0000eb00ff107b82 */ /* 0x00de220000000800 */
[----:B------:R-:W-:-:S04]  /*27a0*/  UIADD3 UR5, UPT, UPT, UR5, 0x1, URZ ;  /* 0x0000000105057890 */ /* 0x000fc8000fffe0ff */
[----:B------:R-:W-:Y:S01]  /*27b0*/  UISETP.NE.AND UP0, UPT, UR5, UR6, UPT ;  /* 0x000000060500728c */ /* 0x000fe2000bf05270 */
[----:B0-----:R-:W-:-:S13]  /*27c0*/  ISETP.NE.AND P0, PT, R16, RZ, PT ;  /* 0x000000ff1000720c */ /* 0x001fda0003f05270 */
[----:B------:R-:W-:Y:S05]  /*27d0*/  @!P0 BRA `(.L_x_23) ;  /* 0x0000000400188947 */ /* 0x000fea0003800000 */
[C---:B------:R-:W-:Y:S01]  /*27e0*/  ISETP.GT.U32.AND P0, PT, R16.reuse, RZ, PT ;  /* 0x000000ff1000720c */ /* 0x040fe20003f04070 */
[----:B------:R-:W-:Y:S01]  /*27f0*/  IMAD R14, R16, UR4, RZ ;  /* 0x00000004100e7c24 */ /* 0x000fe2000f8e02ff */
[----:B------:R-:W-:Y:S02]  /*2800*/  CS2R R6, SRZ ;  /* 0x0000000000067805 */ /* 0x000fe4000001ff00 */
[----:B------:R-:W-:Y:S02]  /*2810*/  ISETP.GT.U32.AND.EX P0, PT, R5, RZ, PT, P0 ;  /* 0x000000ff0500720c */ /* 0x000fe40003f04100 */
[----:B------:R-:W-:Y:S02]  /*2820*/  SHF.R.S32.HI R15, RZ, 0x1f, R14 ;  /* 0x0000001fff0f7819 */ /* 0x000fe4000001140e */
[----:B------:R-:W-:-:S05]  /*2830*/  IADD3 R12, P1, PT, R14, R0, RZ ;  /* 0x000000000e0c7210 */ /* 0x000fca0007f3e0ff */
[----:B----4-:R-:W-:-:S04]  /*2840*/  IMAD.X R13, R15, 0x1, R4, P1 ;  /* 0x000000010f0d7824 */ /* 0x010fc800008e0604 */
[----:B------:R-:W-:-:S05]  /*2850*/  @!P0 IADD3 R8, P1, PT, R7, R12, RZ ;  /* 0x0000000c07088210 */ /* 0x000fca0007f3e0ff */
[----:B------:R-:W-:-:S05]  /*2860*/  @!P0 IMAD.X R9, R6, 0x1, R13, P1 ;  /* 0x0000000106098824 */ /* 0x000fca00008e060d */
[----:B-1----:R0:W2:Y:S01]  /*2870*/  @!P0 LDG.E.U8 R11, desc[UR8][R8.64] ;  /* 0x00000008080b8981 */ /* 0x0020a2000c1e1100 */
[----:B------:R-:W-:-:S05]  /*2880*/  IADD3 R14, P1, PT, R14, R3, RZ ;  /* 0x000000030e0e7210 */ /* 0x000fca0007f3e0ff */
[----:B------:R-:W-:Y:S01]  /*2890*/  IMAD.X R15, R15, 0x1, R2, P1 ;  /* 0x000000010f0f7824 */ /* 0x000fe200008e0602 */
[----:B0-----:R-:W-:Y:S01]  /*28a0*/  @!P0 IADD3 R8, P1, PT, R7, R14, RZ ;  /* 0x0000000e07088210 */ /* 0x001fe20007f3e0ff */
[----:B------:R-:W-:-:S04]  /*28b0*/  @!P0 IMAD.MOV.U32 R7, RZ, RZ, 0x1 ;  /* 0x00000001ff078424 */ /* 0x000fc800078e00ff */
[----:B------:R-:W-:Y:S01]  /*28c0*/  @!P0 IMAD.X R9, R6, 0x1, R15, P1 ;  /* 0x0000000106098824 */ /* 0x000fe200008e060f */
[----:B------:R-:W-:Y:S01]  /*28d0*/  IADD3 R10, P3, PT, -R7, R16, RZ ;  /* 0x00000010070a7210 */ /* 0x000fe20007f7e1ff */
[----:B------:R-:W-:Y:S01]  /*28e0*/  @!P0 IMAD.MOV.U32 R6, RZ, RZ, RZ ;  /* 0x000000ffff068224 */ /* 0x000fe200078e00ff */
[----:B------:R-:W-:Y:S02]  /*28f0*/  ISETP.GT.U32.AND P1, PT, R16, R7, PT ;  /* 0x000000071000720c */ /* 0x000fe40003f24070 */
[----:B------:R-:W-:Y:S01]  /*2900*/  ISETP.LE.U32.AND P2, PT, R10, 0x3, PT ;  /* 0x000000030a00780c */ /* 0x000fe20003f43070 */
[C---:B------:R-:W-:Y:S01]  /*2910*/  IMAD.X R10, R5.reuse, 0x1, ~R6, P3 ;  /* 0x00000001050a7824 */ /* 0x040fe200018e0e06 */
[----:B------:R-:W-:-:S04]  /*2920*/  ISETP.GT.U32.AND.EX P1, PT, R5, R6, PT, P1 ;  /* 0x000000060500720c */ /* 0x000fc80003f24110 */
[----:B------:R-:W-:Y:S01]  /*2930*/  ISETP.LE.U32.OR.EX P1, PT, R10, RZ, !P1, P2 ;  /* 0x000000ff0a00720c */ /* 0x000fe20004f23520 */
[----:B--2---:R0:W-:-:S12]  /*2940*/  @!P0 STG.E.U8 desc[UR8][R8.64], R11 ;  /* 0x0000000b08008986 */ /* 0x0041d8000c101108 */
[----:B------:R-:W-:Y:S05]  /*2950*/  @P1 BRA `(.L_x_24) ;  /* 0x0000000000501947 */ /* 0x000fea0003800000 */
[----:B------:R-:W-:Y:S02]  /*2960*/  IADD3 R18, P1, PT, R16, -0x3, RZ ;  /* 0xfffffffd10127810 */ /* 0x000fe40007f3e0ff */
[----:B------:R-:W-:Y:S02]  /*2970*/  PLOP3.LUT P0, PT, PT, PT, PT, 0x8, 0x80 ;  /* 0x000000000080781c */ /* 0x000fe40003f0e170 */
[----:B------:R-:W-:-:S11]  /*2980*/  IADD3.X R25, PT, PT, R5, -0x1, RZ, P1, !PT ;  /* 0xffffffff05197810 */ /* 0x000fd60000ffe4ff */
.L_x_25:
[----:B0-----:R-:W-:-:S05]  /*2990*/  IADD3 R8, P1, PT, R7, R12, RZ ;  /* 0x0000000c07087210 */ /* 0x001fca0007f3e0ff */
[----:B------:R-:W-:-:S05]  /*29a0*/  IMAD.X R9, R6, 0x1, R13, P1 ;  /* 0x0000000106097824 */ /* 0x000fca00008e060d */
[----:B-1----:R-:W2:Y:S01]  /*29b0*/  LDG.E.U8 R17, desc[UR8][R8.64] ;  /* 0x0000000808117981 */ /* 0x002ea2000c1e1100 */
[----:B------:R-:W-:-:S05]  /*29c0*/  IADD3 R10, P1, PT, R7, R14, RZ ;  /* 0x0000000e070a7210 */ /* 0x000fca0007f3e0ff */
[----:B------:R-:W-:-:S05]  /*29d0*/  IMAD.X R11, R6, 0x1, R15, P1 ;  /* 0x00000001060b7824 */ /* 0x000fca00008e060f */
[----:B--2---:R1:W-:Y:S04]  /*29e0*/  STG.E.U8 desc[UR8][R10.64], R17 ;  /* 0x000000110a007986 */ /* 0x0043e8000c101108 */
[----:B------:R-:W2:Y:S04]  /*29f0*/  LDG.E.U8 R19, desc[UR8][R8.64+0x1] ;  /* 0x0000010808137981 */ /* 0x000ea8000c1e1100 */
[----:B--2---:R1:W-:Y:S04]  /*2a00*/  STG.E.U8 desc[UR8][R10.64+0x1], R19 ;  /* 0x000001130a007986 */ /* 0x0043e8000c101108 */
[----:B------:R-:W2:Y:S01]  /*2a10*/  LDG.E.U8 R21, desc[UR8][R8.64+0x2] ;  /* 0x0000020808157981 */ /* 0x000ea2000c1e1100 */
[----:B------:R-:W-:-:S04]  /*2a20*/  IADD3 R7, P2, PT, R7, 0x4, RZ ;  /* 0x0000000407077810 */ /* 0x000fc80007f5e0ff */
[----:B------:R-:W-:Y:S01]  /*2a30*/  ISETP.GE.U32.AND P1, PT, R7, R18, PT ;  /* 0x000000120700720c */ /* 0x000fe20003f26070 */
[----:B------:R-:W-:-:S05]  /*2a40*/  IMAD.X R6, RZ, RZ, R6, P2 ;  /* 0x000000ffff067224 */ /* 0x000fca00010e0606 */
[----:B------:R-:W-:Y:S01]  /*2a50*/  ISETP.GE.U32.AND.EX P1, PT, R6, R25, PT, P1 ;  /* 0x000000190600720c */ /* 0x000fe20003f26110 */
[----:B--2---:R1:W-:Y:S04]  /*2a60*/  STG.E.U8 desc[UR8][R10.64+0x2], R21 ;  /* 0x000002150a007986 */ /* 0x0043e8000c101108 */
[----:B------:R-:W2:Y:S04]  /*2a70*/  LDG.E.U8 R23, desc[UR8][R8.64+0x3] ;  /* 0x0000030808177981 */ /* 0x000ea8000c1e1100 */
[----:B--2---:R1:W-:Y:S04]  /*2a80*/  STG.E.U8 desc[UR8][R10.64+0x3], R23 ;  /* 0x000003170a007986 */ /* 0x0043e8000c101108 */
[----:B------:R-:W-:Y:S05]  /*2a90*/  @!P1 BRA `(.L_x_25) ;  /* 0xfffffffc00bc9947 */ /* 0x000fea000383ffff */
.L_x_24:
[----:B0-----:R-:W-:Y:S02]  /*2aa0*/  IADD3 R8, P3, PT, -R7, R16, RZ ;  /* 0x0000001007087210 */ /* 0x001fe40007f7e1ff */
[----:B------:R-:W-:Y:S02]  /*2ab0*/  ISETP.GT.U32.AND P2, PT, R16, R7, PT ;  /* 0x000000071000720c */ /* 0x000fe40003f44070 */
[----:B------:R-:W-:Y:S01]  /*2ac0*/  ISETP.LE.U32.AND P1, PT, R8, 0x1, PT ;  /* 0x000000010800780c */ /* 0x000fe20003f23070 */
[C---:B------:R-:W-:Y:S01]  /*2ad0*/  IMAD.X R8, R5.reuse, 0x1, ~R6, P3 ;  /* 0x0000000105087824 */ /* 0x040fe200018e0e06 */
[----:B------:R-:W-:-:S04]  /*2ae0*/  ISETP.GT.U32.AND.EX P2, PT, R5, R6, PT, P2 ;  /* 0x000000060500720c */ /* 0x000fc80003f44120 */
[----:B------:R-:W-:-:S13]  /*2af0*/  ISETP.LE.U32.OR.EX P1, PT, R8, RZ, !P2, P1 ;  /* 0x000000ff0800720c */ /* 0x000fda0005723510 */
[----:B------:R-:W-:-:S05]  /*2b00*/  @!P1 IADD3 R8, P2, PT, R7, R12, RZ ;  /* 0x0000000c07089210 */ /* 0x000fca0007f5e0ff */
[----:B------:R-:W-:-:S05]  /*2b10*/  @!P1 IMAD.X R9, R6, 0x1, R13, P2 ;  /* 0x0000000106099824 */ /* 0x000fca00010e060d */
[----:B-1----:R-:W2:Y:S01]  /*2b20*/  @!P1 LDG.E.U8 R17, desc[UR8][R8.64] ;  /* 0x0000000808119981 */ /* 0x002ea2000c1e1100 */
[----:B------:R-:W-:-:S05]  /*2b30*/  @!P1 IADD3 R10, P2, PT, R7, R14, RZ ;  /* 0x0000000e070a9210 */ /* 0x000fca0007f5e0ff */
[----:B------:R-:W-:Y:S01]  /*2b40*/  @!P1 IMAD.X R11, R6, 0x1, R15, P2 ;  /* 0x00000001060b9824 */ /* 0x000fe200010e060f */
        /* <DEDUP_REMOVED lines=9> */
[----:B------:R-:W-:-:S05]  /*2be0*/  IADD3 R12, P0, PT, R7, R12, RZ ;  /* 0x0000000c070c7210 */ /* 0x000fca0007f1e0ff */
[----:B------:R-:W-:-:S06]  /*2bf0*/  IMAD.X R13, R6, 0x1, R13, P0 ;  /* 0x00000001060d7824 */ /* 0x000fcc00000e060d */
[----:B------:R-:W2:Y:S01]  /*2c00*/  LDG.E.U8 R13, desc[UR8][R12.64] ;  /* 0x000000080c0d7981 */ /* 0x000ea2000c1e1100 */
[----:B------:R-:W-:-:S05]  /*2c10*/  IADD3 R14, P0, PT, R7, R14, RZ ;  /* 0x0000000e070e7210 */ /* 0x000fca0007f1e0ff */
[----:B------:R-:W-:-:S05]  /*2c20*/  IMAD.X R15, R6, 0x1, R15, P0 ;  /* 0x00000001060f7824 */ /* 0x000fca00000e060f */
[----:B--2---:R2:W-:Y:S03]  /*2c30*/  STG.E.U8 desc[UR8][R14.64], R13 ;  /* 0x0000000d0e007986 */ /* 0x0045e6000c101108 */
.L_x_23:
[----:B------:R-:W-:Y:S01]  /*2c40*/  UIADD3 UR4, UPT, UPT, UR4, 0x1, URZ ;  /* 0x0000000104047890 */ /* 0x000fe2000fffe0ff */
[----:B------:R-:W-:Y:S11]  /*2c50*/  BRA.U UP0, `(.L_x_26) ;  /* 0xfffffff900cc7547 */ /* 0x000ff6000b83ffff */
.L_x_8:
[----:B------:R-:W-:Y:S06]  /*2c60*/  BAR.SYNC.DEFER_BLOCKING 0x0 ;  /* 0x0000000000007b1d */ /* 0x000fec0000010000 */
[----:B-1----:R-:W-:Y:S05]  /*2c70*/  EXIT ;  /* 0x000000000000794d */ /* 0x002fea0003800000 */
.L_x_27:
[----:B------:R-:W-:-:S00]  /*2c80*/  BRA `(.L_x_27) ;  /* 0xfffffffc00fc7947 */ /* 0x000fc0000383ffff */
[----:B------:R-:W-:-:S00]  /*2c90*/  NOP ;  /* 0x0000000000007918 */ /* 0x000fc00000000000 */
        /* <DEDUP_REMOVED lines=14> */
.L_x_28:


//--------------------- .nv.shared.reserved.0     --------------------------
	.section	.nv.shared.reserved.0,"aw",@nobits
	.weak		__nv_reservedSMEM_offset_0_alias
	.size		__nv_reservedSMEM_offset_0_alias, 0, 64
	.other		__nv_reservedSMEM_offset_0_alias,@"STO_CUDA_RESERVED_SHARED STV_DEFAULT"
__nv_reservedSMEM_offset_0_alias:
	.zero		0
	.zero		64


//--------------------- .nv.constant0._Z21strided_memcpy_kernel25strided_memcpy_kernel_arg --------------------------
	.section	.nv.constant0._Z21strided_memcpy_kernel25strided_memcpy_kernel_arg,"a",@progbits
	.sectionflags	@""
	.align	4
.nv.constant0._Z21strided_memcpy_kernel25strided_memcpy_kernel_arg:
	.zero		952


//--------------------- SYMBOLS --------------------------

	.type		.nv.reservedSmem.offset0,@object
	.size		.nv.reservedSmem.offset0,0x4
